//
// Generated by NVIDIA NVVM Compiler
//
// Compiler Build ID: CL-36424714
// Cuda compilation tools, release 13.0, V13.0.88
// Based on NVVM 20.0.0
//

.version 9.0
.target sm_100
.address_size 64

	// .globl	_Z23randomIntegerPairKerneliP7ushort2iij
.global .align 4 .b8 precalc_xorwow_matrix[102400];
.global .align 4 .b8 precalc_xorwow_offset_matrix[102400];
.global .align 4 .b8 mrg32k3aM1[2304];
.global .align 4 .b8 mrg32k3aM2[2304];
.global .align 4 .b8 mrg32k3aM1SubSeq[2016];
.global .align 4 .b8 mrg32k3aM2SubSeq[2016];
.global .align 4 .b8 mrg32k3aM1Seq[2304];
.global .align 4 .b8 mrg32k3aM2Seq[2304];
.const .align 8 .b8 __cr_lgamma_table[72];

.visible .entry _Z23randomIntegerPairKerneliP7ushort2iij(
	.param .u32 _Z23randomIntegerPairKerneliP7ushort2iij_param_0,
	.param .u64 .ptr .align 1 _Z23randomIntegerPairKerneliP7ushort2iij_param_1,
	.param .u32 _Z23randomIntegerPairKerneliP7ushort2iij_param_2,
	.param .u32 _Z23randomIntegerPairKerneliP7ushort2iij_param_3,
	.param .u32 _Z23randomIntegerPairKerneliP7ushort2iij_param_4
)
{
	.local .align 8 .b8 	__local_depot0[48];
	.reg .b64 	%SP;
	.reg .b64 	%SPL;
	.reg .pred 	%p<66>;
	.reg .b16 	%rs<2>;
	.reg .b32 	%r<1261>;
	.reg .b64 	%rd<27>;

	mov.u64 	%SPL, __local_depot0;
	ld.param.u32 	%r573, [_Z23randomIntegerPairKerneliP7ushort2iij_param_0];
	ld.param.u64 	%rd11, [_Z23randomIntegerPairKerneliP7ushort2iij_param_1];
	ld.param.u32 	%r574, [_Z23randomIntegerPairKerneliP7ushort2iij_param_2];
	ld.param.u32 	%r575, [_Z23randomIntegerPairKerneliP7ushort2iij_param_3];
	ld.param.u32 	%r578, [_Z23randomIntegerPairKerneliP7ushort2iij_param_4];
	add.u64 	%rd1, %SPL, 0;
	mov.u32 	%r579, %ctaid.x;
	mov.u32 	%r1, %ntid.x;
	mov.u32 	%r580, %tid.x;
	mad.lo.s32 	%r1254, %r579, %r1, %r580;
	xor.b32  	%r581, %r578, -1429050551;
	mul.lo.s32 	%r582, %r581, 1099087573;
	add.s32 	%r1248, %r582, -638133224;
	add.s32 	%r978, %r582, 123456789;
	st.local.v2.u32 	[%rd1], {%r1248, %r978};
	xor.b32  	%r977, %r582, 362436069;
	mov.b32 	%r976, -123459836;
	st.local.v2.u32 	[%rd1+8], {%r977, %r976};
	add.s32 	%r974, %r582, 5783321;
	mov.b32 	%r975, -589760388;
	st.local.v2.u32 	[%rd1+16], {%r975, %r974};
	setp.eq.s32 	%p1, %r1254, 0;
	@%p1 bra 	$L__BB0_115;
	cvt.s64.s32 	%rd26, %r1254;
	mov.b32 	%r961, 0;
	mov.b32 	%r976, -123459836;
	mov.b32 	%r975, -589760388;
$L__BB0_2:
	mov.u64 	%rd3, %rd26;
	and.b64  	%rd4, %rd3, 3;
	setp.eq.s64 	%p2, %rd4, 0;
	@%p2 bra 	$L__BB0_114;
	mul.wide.u32 	%rd13, %r961, 3200;
	mov.u64 	%rd14, precalc_xorwow_matrix;
	add.s64 	%rd5, %rd14, %rd13;
	mov.b32 	%r974, 0;
	mov.u32 	%r975, %r974;
	mov.u32 	%r976, %r974;
	mov.u32 	%r977, %r974;
	mov.u32 	%r978, %r974;
	mov.u32 	%r967, %r974;
$L__BB0_4:
	mul.wide.u32 	%rd15, %r967, 4;
	add.s64 	%rd16, %rd1, %rd15;
	ld.local.u32 	%r19, [%rd16+4];
	shl.b32 	%r20, %r967, 5;
	mov.b32 	%r973, 0;
$L__BB0_5:
	.pragma "nounroll";
	shr.u32 	%r588, %r19, %r973;
	and.b32  	%r589, %r588, 1;
	setp.eq.b32 	%p3, %r589, 1;
	not.pred 	%p4, %p3;
	add.s32 	%r590, %r20, %r973;
	mul.lo.s32 	%r591, %r590, 5;
	mul.wide.u32 	%rd17, %r591, 4;
	add.s64 	%rd6, %rd5, %rd17;
	@%p4 bra 	$L__BB0_7;
	ld.global.u32 	%r592, [%rd6];
	xor.b32  	%r978, %r978, %r592;
	ld.global.u32 	%r593, [%rd6+4];
	xor.b32  	%r977, %r977, %r593;
	ld.global.u32 	%r594, [%rd6+8];
	xor.b32  	%r976, %r976, %r594;
	ld.global.u32 	%r595, [%rd6+12];
	xor.b32  	%r975, %r975, %r595;
	ld.global.u32 	%r596, [%rd6+16];
	xor.b32  	%r974, %r974, %r596;
$L__BB0_7:
	and.b32  	%r598, %r588, 2;
	setp.eq.s32 	%p5, %r598, 0;
	@%p5 bra 	$L__BB0_9;
	ld.global.u32 	%r599, [%rd6+20];
	xor.b32  	%r978, %r978, %r599;
	ld.global.u32 	%r600, [%rd6+24];
	xor.b32  	%r977, %r977, %r600;
	ld.global.u32 	%r601, [%rd6+28];
	xor.b32  	%r976, %r976, %r601;
	ld.global.u32 	%r602, [%rd6+32];
	xor.b32  	%r975, %r975, %r602;
	ld.global.u32 	%r603, [%rd6+36];
	xor.b32  	%r974, %r974, %r603;
$L__BB0_9:
	and.b32  	%r605, %r588, 4;
	setp.eq.s32 	%p6, %r605, 0;
	@%p6 bra 	$L__BB0_11;
	ld.global.u32 	%r606, [%rd6+40];
	xor.b32  	%r978, %r978, %r606;
	ld.global.u32 	%r607, [%rd6+44];
	xor.b32  	%r977, %r977, %r607;
	ld.global.u32 	%r608, [%rd6+48];
	xor.b32  	%r976, %r976, %r608;
	ld.global.u32 	%r609, [%rd6+52];
	xor.b32  	%r975, %r975, %r609;
	ld.global.u32 	%r610, [%rd6+56];
	xor.b32  	%r974, %r974, %r610;
$L__BB0_11:
	and.b32  	%r612, %r588, 8;
	setp.eq.s32 	%p7, %r612, 0;
	@%p7 bra 	$L__BB0_13;
	ld.global.u32 	%r613, [%rd6+60];
	xor.b32  	%r978, %r978, %r613;
	ld.global.u32 	%r614, [%rd6+64];
	xor.b32  	%r977, %r977, %r614;
	ld.global.u32 	%r615, [%rd6+68];
	xor.b32  	%r976, %r976, %r615;
	ld.global.u32 	%r616, [%rd6+72];
	xor.b32  	%r975, %r975, %r616;
	ld.global.u32 	%r617, [%rd6+76];
	xor.b32  	%r974, %r974, %r617;
$L__BB0_13:
	and.b32  	%r619, %r588, 16;
	setp.eq.s32 	%p8, %r619, 0;
	@%p8 bra 	$L__BB0_15;
	ld.global.u32 	%r620, [%rd6+80];
	xor.b32  	%r978, %r978, %r620;
	ld.global.u32 	%r621, [%rd6+84];
	xor.b32  	%r977, %r977, %r621;
	ld.global.u32 	%r622, [%rd6+88];
	xor.b32  	%r976, %r976, %r622;
	ld.global.u32 	%r623, [%rd6+92];
	xor.b32  	%r975, %r975, %r623;
	ld.global.u32 	%r624, [%rd6+96];
	xor.b32  	%r974, %r974, %r624;
$L__BB0_15:
	and.b32  	%r626, %r588, 32;
	setp.eq.s32 	%p9, %r626, 0;
	@%p9 bra 	$L__BB0_17;
	ld.global.u32 	%r627, [%rd6+100];
	xor.b32  	%r978, %r978, %r627;
	ld.global.u32 	%r628, [%rd6+104];
	xor.b32  	%r977, %r977, %r628;
	ld.global.u32 	%r629, [%rd6+108];
	xor.b32  	%r976, %r976, %r629;
	ld.global.u32 	%r630, [%rd6+112];
	xor.b32  	%r975, %r975, %r630;
	ld.global.u32 	%r631, [%rd6+116];
	xor.b32  	%r974, %r974, %r631;
$L__BB0_17:
	and.b32  	%r633, %r588, 64;
	setp.eq.s32 	%p10, %r633, 0;
	@%p10 bra 	$L__BB0_19;
	ld.global.u32 	%r634, [%rd6+120];
	xor.b32  	%r978, %r978, %r634;
	ld.global.u32 	%r635, [%rd6+124];
	xor.b32  	%r977, %r977, %r635;
	ld.global.u32 	%r636, [%rd6+128];
	xor.b32  	%r976, %r976, %r636;
	ld.global.u32 	%r637, [%rd6+132];
	xor.b32  	%r975, %r975, %r637;
	ld.global.u32 	%r638, [%rd6+136];
	xor.b32  	%r974, %r974, %r638;
$L__BB0_19:
	and.b32  	%r640, %r588, 128;
	setp.eq.s32 	%p11, %r640, 0;
	@%p11 bra 	$L__BB0_21;
	ld.global.u32 	%r641, [%rd6+140];
	xor.b32  	%r978, %r978, %r641;
	ld.global.u32 	%r642, [%rd6+144];
	xor.b32  	%r977, %r977, %r642;
	ld.global.u32 	%r643, [%rd6+148];
	xor.b32  	%r976, %r976, %r643;
	ld.global.u32 	%r644, [%rd6+152];
	xor.b32  	%r975, %r975, %r644;
	ld.global.u32 	%r645, [%rd6+156];
	xor.b32  	%r974, %r974, %r645;
$L__BB0_21:
	and.b32  	%r647, %r588, 256;
	setp.eq.s32 	%p12, %r647, 0;
	@%p12 bra 	$L__BB0_23;
	ld.global.u32 	%r648, [%rd6+160];
	xor.b32  	%r978, %r978, %r648;
	ld.global.u32 	%r649, [%rd6+164];
	xor.b32  	%r977, %r977, %r649;
	ld.global.u32 	%r650, [%rd6+168];
	xor.b32  	%r976, %r976, %r650;
	ld.global.u32 	%r651, [%rd6+172];
	xor.b32  	%r975, %r975, %r651;
	ld.global.u32 	%r652, [%rd6+176];
	xor.b32  	%r974, %r974, %r652;
$L__BB0_23:
	and.b32  	%r654, %r588, 512;
	setp.eq.s32 	%p13, %r654, 0;
	@%p13 bra 	$L__BB0_25;
	ld.global.u32 	%r655, [%rd6+180];
	xor.b32  	%r978, %r978, %r655;
	ld.global.u32 	%r656, [%rd6+184];
	xor.b32  	%r977, %r977, %r656;
	ld.global.u32 	%r657, [%rd6+188];
	xor.b32  	%r976, %r976, %r657;
	ld.global.u32 	%r658, [%rd6+192];
	xor.b32  	%r975, %r975, %r658;
	ld.global.u32 	%r659, [%rd6+196];
	xor.b32  	%r974, %r974, %r659;
$L__BB0_25:
	and.b32  	%r661, %r588, 1024;
	setp.eq.s32 	%p14, %r661, 0;
	@%p14 bra 	$L__BB0_27;
	ld.global.u32 	%r662, [%rd6+200];
	xor.b32  	%r978, %r978, %r662;
	ld.global.u32 	%r663, [%rd6+204];
	xor.b32  	%r977, %r977, %r663;
	ld.global.u32 	%r664, [%rd6+208];
	xor.b32  	%r976, %r976, %r664;
	ld.global.u32 	%r665, [%rd6+212];
	xor.b32  	%r975, %r975, %r665;
	ld.global.u32 	%r666, [%rd6+216];
	xor.b32  	%r974, %r974, %r666;
$L__BB0_27:
	and.b32  	%r668, %r588, 2048;
	setp.eq.s32 	%p15, %r668, 0;
	@%p15 bra 	$L__BB0_29;
	ld.global.u32 	%r669, [%rd6+220];
	xor.b32  	%r978, %r978, %r669;
	ld.global.u32 	%r670, [%rd6+224];
	xor.b32  	%r977, %r977, %r670;
	ld.global.u32 	%r671, [%rd6+228];
	xor.b32  	%r976, %r976, %r671;
	ld.global.u32 	%r672, [%rd6+232];
	xor.b32  	%r975, %r975, %r672;
	ld.global.u32 	%r673, [%rd6+236];
	xor.b32  	%r974, %r974, %r673;
$L__BB0_29:
	and.b32  	%r675, %r588, 4096;
	setp.eq.s32 	%p16, %r675, 0;
	@%p16 bra 	$L__BB0_31;
	ld.global.u32 	%r676, [%rd6+240];
	xor.b32  	%r978, %r978, %r676;
	ld.global.u32 	%r677, [%rd6+244];
	xor.b32  	%r977, %r977, %r677;
	ld.global.u32 	%r678, [%rd6+248];
	xor.b32  	%r976, %r976, %r678;
	ld.global.u32 	%r679, [%rd6+252];
	xor.b32  	%r975, %r975, %r679;
	ld.global.u32 	%r680, [%rd6+256];
	xor.b32  	%r974, %r974, %r680;
$L__BB0_31:
	and.b32  	%r682, %r588, 8192;
	setp.eq.s32 	%p17, %r682, 0;
	@%p17 bra 	$L__BB0_33;
	ld.global.u32 	%r683, [%rd6+260];
	xor.b32  	%r978, %r978, %r683;
	ld.global.u32 	%r684, [%rd6+264];
	xor.b32  	%r977, %r977, %r684;
	ld.global.u32 	%r685, [%rd6+268];
	xor.b32  	%r976, %r976, %r685;
	ld.global.u32 	%r686, [%rd6+272];
	xor.b32  	%r975, %r975, %r686;
	ld.global.u32 	%r687, [%rd6+276];
	xor.b32  	%r974, %r974, %r687;
$L__BB0_33:
	and.b32  	%r689, %r588, 16384;
	setp.eq.s32 	%p18, %r689, 0;
	@%p18 bra 	$L__BB0_35;
	ld.global.u32 	%r690, [%rd6+280];
	xor.b32  	%r978, %r978, %r690;
	ld.global.u32 	%r691, [%rd6+284];
	xor.b32  	%r977, %r977, %r691;
	ld.global.u32 	%r692, [%rd6+288];
	xor.b32  	%r976, %r976, %r692;
	ld.global.u32 	%r693, [%rd6+292];
	xor.b32  	%r975, %r975, %r693;
	ld.global.u32 	%r694, [%rd6+296];
	xor.b32  	%r974, %r974, %r694;
$L__BB0_35:
	and.b32  	%r696, %r588, 32768;
	setp.eq.s32 	%p19, %r696, 0;
	@%p19 bra 	$L__BB0_37;
	ld.global.u32 	%r697, [%rd6+300];
	xor.b32  	%r978, %r978, %r697;
	ld.global.u32 	%r698, [%rd6+304];
	xor.b32  	%r977, %r977, %r698;
	ld.global.u32 	%r699, [%rd6+308];
	xor.b32  	%r976, %r976, %r699;
	ld.global.u32 	%r700, [%rd6+312];
	xor.b32  	%r975, %r975, %r700;
	ld.global.u32 	%r701, [%rd6+316];
	xor.b32  	%r974, %r974, %r701;
$L__BB0_37:
	add.s32 	%r973, %r973, 16;
	setp.ne.s32 	%p20, %r973, 32;
	@%p20 bra 	$L__BB0_5;
	mad.lo.s32 	%r702, %r967, -31, %r20;
	add.s32 	%r967, %r702, 1;
	setp.ne.s32 	%p21, %r967, 5;
	@%p21 bra 	$L__BB0_4;
	st.local.u32 	[%rd1+4], %r978;
	st.local.v2.u32 	[%rd1+8], {%r977, %r976};
	st.local.v2.u32 	[%rd1+16], {%r975, %r974};
	setp.eq.s64 	%p22, %rd4, 1;
	@%p22 bra 	$L__BB0_114;
	mov.b32 	%r974, 0;
	mov.u32 	%r975, %r974;
	mov.u32 	%r976, %r974;
	mov.u32 	%r977, %r974;
	mov.u32 	%r978, %r974;
	mov.u32 	%r1059, %r974;
$L__BB0_41:
	mul.wide.u32 	%rd18, %r1059, 4;
	add.s64 	%rd19, %rd1, %rd18;
	ld.local.u32 	%r195, [%rd19+4];
	shl.b32 	%r196, %r1059, 5;
	mov.b32 	%r1065, 0;
$L__BB0_42:
	.pragma "nounroll";
	shr.u32 	%r705, %r195, %r1065;
	and.b32  	%r706, %r705, 1;
	setp.eq.b32 	%p23, %r706, 1;
	not.pred 	%p24, %p23;
	add.s32 	%r707, %r196, %r1065;
	mul.lo.s32 	%r708, %r707, 5;
	mul.wide.u32 	%rd20, %r708, 4;
	add.s64 	%rd7, %rd5, %rd20;
	@%p24 bra 	$L__BB0_44;
	ld.global.u32 	%r709, [%rd7];
	xor.b32  	%r978, %r978, %r709;
	ld.global.u32 	%r710, [%rd7+4];
	xor.b32  	%r977, %r977, %r710;
	ld.global.u32 	%r711, [%rd7+8];
	xor.b32  	%r976, %r976, %r711;
	ld.global.u32 	%r712, [%rd7+12];
	xor.b32  	%r975, %r975, %r712;
	ld.global.u32 	%r713, [%rd7+16];
	xor.b32  	%r974, %r974, %r713;
$L__BB0_44:
	and.b32  	%r715, %r705, 2;
	setp.eq.s32 	%p25, %r715, 0;
	@%p25 bra 	$L__BB0_46;
	ld.global.u32 	%r716, [%rd7+20];
	xor.b32  	%r978, %r978, %r716;
	ld.global.u32 	%r717, [%rd7+24];
	xor.b32  	%r977, %r977, %r717;
	ld.global.u32 	%r718, [%rd7+28];
	xor.b32  	%r976, %r976, %r718;
	ld.global.u32 	%r719, [%rd7+32];
	xor.b32  	%r975, %r975, %r719;
	ld.global.u32 	%r720, [%rd7+36];
	xor.b32  	%r974, %r974, %r720;
$L__BB0_46:
	and.b32  	%r722, %r705, 4;
	setp.eq.s32 	%p26, %r722, 0;
	@%p26 bra 	$L__BB0_48;
	ld.global.u32 	%r723, [%rd7+40];
	xor.b32  	%r978, %r978, %r723;
	ld.global.u32 	%r724, [%rd7+44];
	xor.b32  	%r977, %r977, %r724;
	ld.global.u32 	%r725, [%rd7+48];
	xor.b32  	%r976, %r976, %r725;
	ld.global.u32 	%r726, [%rd7+52];
	xor.b32  	%r975, %r975, %r726;
	ld.global.u32 	%r727, [%rd7+56];
	xor.b32  	%r974, %r974, %r727;
$L__BB0_48:
	and.b32  	%r729, %r705, 8;
	setp.eq.s32 	%p27, %r729, 0;
	@%p27 bra 	$L__BB0_50;
	ld.global.u32 	%r730, [%rd7+60];
	xor.b32  	%r978, %r978, %r730;
	ld.global.u32 	%r731, [%rd7+64];
	xor.b32  	%r977, %r977, %r731;
	ld.global.u32 	%r732, [%rd7+68];
	xor.b32  	%r976, %r976, %r732;
	ld.global.u32 	%r733, [%rd7+72];
	xor.b32  	%r975, %r975, %r733;
	ld.global.u32 	%r734, [%rd7+76];
	xor.b32  	%r974, %r974, %r734;
$L__BB0_50:
	and.b32  	%r736, %r705, 16;
	setp.eq.s32 	%p28, %r736, 0;
	@%p28 bra 	$L__BB0_52;
	ld.global.u32 	%r737, [%rd7+80];
	xor.b32  	%r978, %r978, %r737;
	ld.global.u32 	%r738, [%rd7+84];
	xor.b32  	%r977, %r977, %r738;
	ld.global.u32 	%r739, [%rd7+88];
	xor.b32  	%r976, %r976, %r739;
	ld.global.u32 	%r740, [%rd7+92];
	xor.b32  	%r975, %r975, %r740;
	ld.global.u32 	%r741, [%rd7+96];
	xor.b32  	%r974, %r974, %r741;
$L__BB0_52:
	and.b32  	%r743, %r705, 32;
	setp.eq.s32 	%p29, %r743, 0;
	@%p29 bra 	$L__BB0_54;
	ld.global.u32 	%r744, [%rd7+100];
	xor.b32  	%r978, %r978, %r744;
	ld.global.u32 	%r745, [%rd7+104];
	xor.b32  	%r977, %r977, %r745;
	ld.global.u32 	%r746, [%rd7+108];
	xor.b32  	%r976, %r976, %r746;
	ld.global.u32 	%r747, [%rd7+112];
	xor.b32  	%r975, %r975, %r747;
	ld.global.u32 	%r748, [%rd7+116];
	xor.b32  	%r974, %r974, %r748;
$L__BB0_54:
	and.b32  	%r750, %r705, 64;
	setp.eq.s32 	%p30, %r750, 0;
	@%p30 bra 	$L__BB0_56;
	ld.global.u32 	%r751, [%rd7+120];
	xor.b32  	%r978, %r978, %r751;
	ld.global.u32 	%r752, [%rd7+124];
	xor.b32  	%r977, %r977, %r752;
	ld.global.u32 	%r753, [%rd7+128];
	xor.b32  	%r976, %r976, %r753;
	ld.global.u32 	%r754, [%rd7+132];
	xor.b32  	%r975, %r975, %r754;
	ld.global.u32 	%r755, [%rd7+136];
	xor.b32  	%r974, %r974, %r755;
$L__BB0_56:
	and.b32  	%r757, %r705, 128;
	setp.eq.s32 	%p31, %r757, 0;
	@%p31 bra 	$L__BB0_58;
	ld.global.u32 	%r758, [%rd7+140];
	xor.b32  	%r978, %r978, %r758;
	ld.global.u32 	%r759, [%rd7+144];
	xor.b32  	%r977, %r977, %r759;
	ld.global.u32 	%r760, [%rd7+148];
	xor.b32  	%r976, %r976, %r760;
	ld.global.u32 	%r761, [%rd7+152];
	xor.b32  	%r975, %r975, %r761;
	ld.global.u32 	%r762, [%rd7+156];
	xor.b32  	%r974, %r974, %r762;
$L__BB0_58:
	and.b32  	%r764, %r705, 256;
	setp.eq.s32 	%p32, %r764, 0;
	@%p32 bra 	$L__BB0_60;
	ld.global.u32 	%r765, [%rd7+160];
	xor.b32  	%r978, %r978, %r765;
	ld.global.u32 	%r766, [%rd7+164];
	xor.b32  	%r977, %r977, %r766;
	ld.global.u32 	%r767, [%rd7+168];
	xor.b32  	%r976, %r976, %r767;
	ld.global.u32 	%r768, [%rd7+172];
	xor.b32  	%r975, %r975, %r768;
	ld.global.u32 	%r769, [%rd7+176];
	xor.b32  	%r974, %r974, %r769;
$L__BB0_60:
	and.b32  	%r771, %r705, 512;
	setp.eq.s32 	%p33, %r771, 0;
	@%p33 bra 	$L__BB0_62;
	ld.global.u32 	%r772, [%rd7+180];
	xor.b32  	%r978, %r978, %r772;
	ld.global.u32 	%r773, [%rd7+184];
	xor.b32  	%r977, %r977, %r773;
	ld.global.u32 	%r774, [%rd7+188];
	xor.b32  	%r976, %r976, %r774;
	ld.global.u32 	%r775, [%rd7+192];
	xor.b32  	%r975, %r975, %r775;
	ld.global.u32 	%r776, [%rd7+196];
	xor.b32  	%r974, %r974, %r776;
$L__BB0_62:
	and.b32  	%r778, %r705, 1024;
	setp.eq.s32 	%p34, %r778, 0;
	@%p34 bra 	$L__BB0_64;
	ld.global.u32 	%r779, [%rd7+200];
	xor.b32  	%r978, %r978, %r779;
	ld.global.u32 	%r780, [%rd7+204];
	xor.b32  	%r977, %r977, %r780;
	ld.global.u32 	%r781, [%rd7+208];
	xor.b32  	%r976, %r976, %r781;
	ld.global.u32 	%r782, [%rd7+212];
	xor.b32  	%r975, %r975, %r782;
	ld.global.u32 	%r783, [%rd7+216];
	xor.b32  	%r974, %r974, %r783;
$L__BB0_64:
	and.b32  	%r785, %r705, 2048;
	setp.eq.s32 	%p35, %r785, 0;
	@%p35 bra 	$L__BB0_66;
	ld.global.u32 	%r786, [%rd7+220];
	xor.b32  	%r978, %r978, %r786;
	ld.global.u32 	%r787, [%rd7+224];
	xor.b32  	%r977, %r977, %r787;
	ld.global.u32 	%r788, [%rd7+228];
	xor.b32  	%r976, %r976, %r788;
	ld.global.u32 	%r789, [%rd7+232];
	xor.b32  	%r975, %r975, %r789;
	ld.global.u32 	%r790, [%rd7+236];
	xor.b32  	%r974, %r974, %r790;
$L__BB0_66:
	and.b32  	%r792, %r705, 4096;
	setp.eq.s32 	%p36, %r792, 0;
	@%p36 bra 	$L__BB0_68;
	ld.global.u32 	%r793, [%rd7+240];
	xor.b32  	%r978, %r978, %r793;
	ld.global.u32 	%r794, [%rd7+244];
	xor.b32  	%r977, %r977, %r794;
	ld.global.u32 	%r795, [%rd7+248];
	xor.b32  	%r976, %r976, %r795;
	ld.global.u32 	%r796, [%rd7+252];
	xor.b32  	%r975, %r975, %r796;
	ld.global.u32 	%r797, [%rd7+256];
	xor.b32  	%r974, %r974, %r797;
$L__BB0_68:
	and.b32  	%r799, %r705, 8192;
	setp.eq.s32 	%p37, %r799, 0;
	@%p37 bra 	$L__BB0_70;
	ld.global.u32 	%r800, [%rd7+260];
	xor.b32  	%r978, %r978, %r800;
	ld.global.u32 	%r801, [%rd7+264];
	xor.b32  	%r977, %r977, %r801;
	ld.global.u32 	%r802, [%rd7+268];
	xor.b32  	%r976, %r976, %r802;
	ld.global.u32 	%r803, [%rd7+272];
	xor.b32  	%r975, %r975, %r803;
	ld.global.u32 	%r804, [%rd7+276];
	xor.b32  	%r974, %r974, %r804;
$L__BB0_70:
	and.b32  	%r806, %r705, 16384;
	setp.eq.s32 	%p38, %r806, 0;
	@%p38 bra 	$L__BB0_72;
	ld.global.u32 	%r807, [%rd7+280];
	xor.b32  	%r978, %r978, %r807;
	ld.global.u32 	%r808, [%rd7+284];
	xor.b32  	%r977, %r977, %r808;
	ld.global.u32 	%r809, [%rd7+288];
	xor.b32  	%r976, %r976, %r809;
	ld.global.u32 	%r810, [%rd7+292];
	xor.b32  	%r975, %r975, %r810;
	ld.global.u32 	%r811, [%rd7+296];
	xor.b32  	%r974, %r974, %r811;
$L__BB0_72:
	and.b32  	%r813, %r705, 32768;
	setp.eq.s32 	%p39, %r813, 0;
	@%p39 bra 	$L__BB0_74;
	ld.global.u32 	%r814, [%rd7+300];
	xor.b32  	%r978, %r978, %r814;
	ld.global.u32 	%r815, [%rd7+304];
	xor.b32  	%r977, %r977, %r815;
	ld.global.u32 	%r816, [%rd7+308];
	xor.b32  	%r976, %r976, %r816;
	ld.global.u32 	%r817, [%rd7+312];
	xor.b32  	%r975, %r975, %r817;
	ld.global.u32 	%r818, [%rd7+316];
	xor.b32  	%r974, %r974, %r818;
$L__BB0_74:
	add.s32 	%r1065, %r1065, 16;
	setp.ne.s32 	%p40, %r1065, 32;
	@%p40 bra 	$L__BB0_42;
	mad.lo.s32 	%r819, %r1059, -31, %r196;
	add.s32 	%r1059, %r819, 1;
	setp.ne.s32 	%p41, %r1059, 5;
	@%p41 bra 	$L__BB0_41;
	st.local.u32 	[%rd1+4], %r978;
	st.local.v2.u32 	[%rd1+8], {%r977, %r976};
	st.local.v2.u32 	[%rd1+16], {%r975, %r974};
	setp.ne.s64 	%p42, %rd4, 3;
	@%p42 bra 	$L__BB0_114;
	mov.b32 	%r974, 0;
	mov.u32 	%r975, %r974;
	mov.u32 	%r976, %r974;
	mov.u32 	%r977, %r974;
	mov.u32 	%r978, %r974;
	mov.u32 	%r1151, %r974;
$L__BB0_78:
	mul.wide.u32 	%rd21, %r1151, 4;
	add.s64 	%rd22, %rd1, %rd21;
	ld.local.u32 	%r371, [%rd22+4];
	shl.b32 	%r372, %r1151, 5;
	mov.b32 	%r1157, 0;
$L__BB0_79:
	.pragma "nounroll";
	shr.u32 	%r822, %r371, %r1157;
	and.b32  	%r823, %r822, 1;
	setp.eq.b32 	%p43, %r823, 1;
	not.pred 	%p44, %p43;
	add.s32 	%r824, %r372, %r1157;
	mul.lo.s32 	%r825, %r824, 5;
	mul.wide.u32 	%rd23, %r825, 4;
	add.s64 	%rd8, %rd5, %rd23;
	@%p44 bra 	$L__BB0_81;
	ld.global.u32 	%r826, [%rd8];
	xor.b32  	%r978, %r978, %r826;
	ld.global.u32 	%r827, [%rd8+4];
	xor.b32  	%r977, %r977, %r827;
	ld.global.u32 	%r828, [%rd8+8];
	xor.b32  	%r976, %r976, %r828;
	ld.global.u32 	%r829, [%rd8+12];
	xor.b32  	%r975, %r975, %r829;
	ld.global.u32 	%r830, [%rd8+16];
	xor.b32  	%r974, %r974, %r830;
$L__BB0_81:
	and.b32  	%r832, %r822, 2;
	setp.eq.s32 	%p45, %r832, 0;
	@%p45 bra 	$L__BB0_83;
	ld.global.u32 	%r833, [%rd8+20];
	xor.b32  	%r978, %r978, %r833;
	ld.global.u32 	%r834, [%rd8+24];
	xor.b32  	%r977, %r977, %r834;
	ld.global.u32 	%r835, [%rd8+28];
	xor.b32  	%r976, %r976, %r835;
	ld.global.u32 	%r836, [%rd8+32];
	xor.b32  	%r975, %r975, %r836;
	ld.global.u32 	%r837, [%rd8+36];
	xor.b32  	%r974, %r974, %r837;
$L__BB0_83:
	and.b32  	%r839, %r822, 4;
	setp.eq.s32 	%p46, %r839, 0;
	@%p46 bra 	$L__BB0_85;
	ld.global.u32 	%r840, [%rd8+40];
	xor.b32  	%r978, %r978, %r840;
	ld.global.u32 	%r841, [%rd8+44];
	xor.b32  	%r977, %r977, %r841;
	ld.global.u32 	%r842, [%rd8+48];
	xor.b32  	%r976, %r976, %r842;
	ld.global.u32 	%r843, [%rd8+52];
	xor.b32  	%r975, %r975, %r843;
	ld.global.u32 	%r844, [%rd8+56];
	xor.b32  	%r974, %r974, %r844;
$L__BB0_85:
	and.b32  	%r846, %r822, 8;
	setp.eq.s32 	%p47, %r846, 0;
	@%p47 bra 	$L__BB0_87;
	ld.global.u32 	%r847, [%rd8+60];
	xor.b32  	%r978, %r978, %r847;
	ld.global.u32 	%r848, [%rd8+64];
	xor.b32  	%r977, %r977, %r848;
	ld.global.u32 	%r849, [%rd8+68];
	xor.b32  	%r976, %r976, %r849;
	ld.global.u32 	%r850, [%rd8+72];
	xor.b32  	%r975, %r975, %r850;
	ld.global.u32 	%r851, [%rd8+76];
	xor.b32  	%r974, %r974, %r851;
$L__BB0_87:
	and.b32  	%r853, %r822, 16;
	setp.eq.s32 	%p48, %r853, 0;
	@%p48 bra 	$L__BB0_89;
	ld.global.u32 	%r854, [%rd8+80];
	xor.b32  	%r978, %r978, %r854;
	ld.global.u32 	%r855, [%rd8+84];
	xor.b32  	%r977, %r977, %r855;
	ld.global.u32 	%r856, [%rd8+88];
	xor.b32  	%r976, %r976, %r856;
	ld.global.u32 	%r857, [%rd8+92];
	xor.b32  	%r975, %r975, %r857;
	ld.global.u32 	%r858, [%rd8+96];
	xor.b32  	%r974, %r974, %r858;
$L__BB0_89:
	and.b32  	%r860, %r822, 32;
	setp.eq.s32 	%p49, %r860, 0;
	@%p49 bra 	$L__BB0_91;
	ld.global.u32 	%r861, [%rd8+100];
	xor.b32  	%r978, %r978, %r861;
	ld.global.u32 	%r862, [%rd8+104];
	xor.b32  	%r977, %r977, %r862;
	ld.global.u32 	%r863, [%rd8+108];
	xor.b32  	%r976, %r976, %r863;
	ld.global.u32 	%r864, [%rd8+112];
	xor.b32  	%r975, %r975, %r864;
	ld.global.u32 	%r865, [%rd8+116];
	xor.b32  	%r974, %r974, %r865;
$L__BB0_91:
	and.b32  	%r867, %r822, 64;
	setp.eq.s32 	%p50, %r867, 0;
	@%p50 bra 	$L__BB0_93;
	ld.global.u32 	%r868, [%rd8+120];
	xor.b32  	%r978, %r978, %r868;
	ld.global.u32 	%r869, [%rd8+124];
	xor.b32  	%r977, %r977, %r869;
	ld.global.u32 	%r870, [%rd8+128];
	xor.b32  	%r976, %r976, %r870;
	ld.global.u32 	%r871, [%rd8+132];
	xor.b32  	%r975, %r975, %r871;
	ld.global.u32 	%r872, [%rd8+136];
	xor.b32  	%r974, %r974, %r872;
$L__BB0_93:
	and.b32  	%r874, %r822, 128;
	setp.eq.s32 	%p51, %r874, 0;
	@%p51 bra 	$L__BB0_95;
	ld.global.u32 	%r875, [%rd8+140];
	xor.b32  	%r978, %r978, %r875;
	ld.global.u32 	%r876, [%rd8+144];
	xor.b32  	%r977, %r977, %r876;
	ld.global.u32 	%r877, [%rd8+148];
	xor.b32  	%r976, %r976, %r877;
	ld.global.u32 	%r878, [%rd8+152];
	xor.b32  	%r975, %r975, %r878;
	ld.global.u32 	%r879, [%rd8+156];
	xor.b32  	%r974, %r974, %r879;
$L__BB0_95:
	and.b32  	%r881, %r822, 256;
	setp.eq.s32 	%p52, %r881, 0;
	@%p52 bra 	$L__BB0_97;
	ld.global.u32 	%r882, [%rd8+160];
	xor.b32  	%r978, %r978, %r882;
	ld.global.u32 	%r883, [%rd8+164];
	xor.b32  	%r977, %r977, %r883;
	ld.global.u32 	%r884, [%rd8+168];
	xor.b32  	%r976, %r976, %r884;
	ld.global.u32 	%r885, [%rd8+172];
	xor.b32  	%r975, %r975, %r885;
	ld.global.u32 	%r886, [%rd8+176];
	xor.b32  	%r974, %r974, %r886;
$L__BB0_97:
	and.b32  	%r888, %r822, 512;
	setp.eq.s32 	%p53, %r888, 0;
	@%p53 bra 	$L__BB0_99;
	ld.global.u32 	%r889, [%rd8+180];
	xor.b32  	%r978, %r978, %r889;
	ld.global.u32 	%r890, [%rd8+184];
	xor.b32  	%r977, %r977, %r890;
	ld.global.u32 	%r891, [%rd8+188];
	xor.b32  	%r976, %r976, %r891;
	ld.global.u32 	%r892, [%rd8+192];
	xor.b32  	%r975, %r975, %r892;
	ld.global.u32 	%r893, [%rd8+196];
	xor.b32  	%r974, %r974, %r893;
$L__BB0_99:
	and.b32  	%r895, %r822, 1024;
	setp.eq.s32 	%p54, %r895, 0;
	@%p54 bra 	$L__BB0_101;
	ld.global.u32 	%r896, [%rd8+200];
	xor.b32  	%r978, %r978, %r896;
	ld.global.u32 	%r897, [%rd8+204];
	xor.b32  	%r977, %r977, %r897;
	ld.global.u32 	%r898, [%rd8+208];
	xor.b32  	%r976, %r976, %r898;
	ld.global.u32 	%r899, [%rd8+212];
	xor.b32  	%r975, %r975, %r899;
	ld.global.u32 	%r900, [%rd8+216];
	xor.b32  	%r974, %r974, %r900;
$L__BB0_101:
	and.b32  	%r902, %r822, 2048;
	setp.eq.s32 	%p55, %r902, 0;
	@%p55 bra 	$L__BB0_103;
	ld.global.u32 	%r903, [%rd8+220];
	xor.b32  	%r978, %r978, %r903;
	ld.global.u32 	%r904, [%rd8+224];
	xor.b32  	%r977, %r977, %r904;
	ld.global.u32 	%r905, [%rd8+228];
	xor.b32  	%r976, %r976, %r905;
	ld.global.u32 	%r906, [%rd8+232];
	xor.b32  	%r975, %r975, %r906;
	ld.global.u32 	%r907, [%rd8+236];
	xor.b32  	%r974, %r974, %r907;
$L__BB0_103:
	and.b32  	%r909, %r822, 4096;
	setp.eq.s32 	%p56, %r909, 0;
	@%p56 bra 	$L__BB0_105;
	ld.global.u32 	%r910, [%rd8+240];
	xor.b32  	%r978, %r978, %r910;
	ld.global.u32 	%r911, [%rd8+244];
	xor.b32  	%r977, %r977, %r911;
	ld.global.u32 	%r912, [%rd8+248];
	xor.b32  	%r976, %r976, %r912;
	ld.global.u32 	%r913, [%rd8+252];
	xor.b32  	%r975, %r975, %r913;
	ld.global.u32 	%r914, [%rd8+256];
	xor.b32  	%r974, %r974, %r914;
$L__BB0_105:
	and.b32  	%r916, %r822, 8192;
	setp.eq.s32 	%p57, %r916, 0;
	@%p57 bra 	$L__BB0_107;
	ld.global.u32 	%r917, [%rd8+260];
	xor.b32  	%r978, %r978, %r917;
	ld.global.u32 	%r918, [%rd8+264];
	xor.b32  	%r977, %r977, %r918;
	ld.global.u32 	%r919, [%rd8+268];
	xor.b32  	%r976, %r976, %r919;
	ld.global.u32 	%r920, [%rd8+272];
	xor.b32  	%r975, %r975, %r920;
	ld.global.u32 	%r921, [%rd8+276];
	xor.b32  	%r974, %r974, %r921;
$L__BB0_107:
	and.b32  	%r923, %r822, 16384;
	setp.eq.s32 	%p58, %r923, 0;
	@%p58 bra 	$L__BB0_109;
	ld.global.u32 	%r924, [%rd8+280];
	xor.b32  	%r978, %r978, %r924;
	ld.global.u32 	%r925, [%rd8+284];
	xor.b32  	%r977, %r977, %r925;
	ld.global.u32 	%r926, [%rd8+288];
	xor.b32  	%r976, %r976, %r926;
	ld.global.u32 	%r927, [%rd8+292];
	xor.b32  	%r975, %r975, %r927;
	ld.global.u32 	%r928, [%rd8+296];
	xor.b32  	%r974, %r974, %r928;
$L__BB0_109:
	and.b32  	%r930, %r822, 32768;
	setp.eq.s32 	%p59, %r930, 0;
	@%p59 bra 	$L__BB0_111;
	ld.global.u32 	%r931, [%rd8+300];
	xor.b32  	%r978, %r978, %r931;
	ld.global.u32 	%r932, [%rd8+304];
	xor.b32  	%r977, %r977, %r932;
	ld.global.u32 	%r933, [%rd8+308];
	xor.b32  	%r976, %r976, %r933;
	ld.global.u32 	%r934, [%rd8+312];
	xor.b32  	%r975, %r975, %r934;
	ld.global.u32 	%r935, [%rd8+316];
	xor.b32  	%r974, %r974, %r935;
$L__BB0_111:
	add.s32 	%r1157, %r1157, 16;
	setp.ne.s32 	%p60, %r1157, 32;
	@%p60 bra 	$L__BB0_79;
	mad.lo.s32 	%r936, %r1151, -31, %r372;
	add.s32 	%r1151, %r936, 1;
	setp.ne.s32 	%p61, %r1151, 5;
	@%p61 bra 	$L__BB0_78;
	st.local.u32 	[%rd1+4], %r978;
	st.local.v2.u32 	[%rd1+8], {%r977, %r976};
	st.local.v2.u32 	[%rd1+16], {%r975, %r974};
$L__BB0_114:
	shr.u64 	%rd26, %rd3, 2;
	add.s32 	%r961, %r961, 1;
	setp.gt.u64 	%p62, %rd3, 3;
	@%p62 bra 	$L__BB0_2;
$L__BB0_115:
	setp.ge.u32 	%p63, %r1254, %r573;
	@%p63 bra 	$L__BB0_120;
	sub.s32 	%r937, %r575, %r574;
	add.s32 	%r552, %r937, 1;
	cvta.to.global.u64 	%rd10, %rd11;
$L__BB0_117:
	shr.u32 	%r938, %r978, 2;
	xor.b32  	%r939, %r938, %r978;
	shl.b32 	%r940, %r974, 4;
	shl.b32 	%r941, %r939, 1;
	xor.b32  	%r942, %r941, %r940;
	xor.b32  	%r943, %r942, %r939;
	xor.b32  	%r1256, %r943, %r974;
	add.s32 	%r1248, %r1248, 362437;
	add.s32 	%r944, %r1256, %r1248;
	rem.u32 	%r945, %r944, %r552;
	add.s32 	%r562, %r945, %r574;
	mov.u32 	%r1257, %r974;
	mov.u32 	%r1258, %r975;
	mov.u32 	%r1259, %r976;
$L__BB0_118:
	mov.u32 	%r978, %r1259;
	mov.u32 	%r1259, %r1258;
	mov.u32 	%r1258, %r1257;
	mov.u32 	%r1257, %r1256;
	shr.u32 	%r946, %r977, 2;
	xor.b32  	%r947, %r946, %r977;
	shl.b32 	%r948, %r1257, 4;
	shl.b32 	%r949, %r947, 1;
	xor.b32  	%r950, %r949, %r948;
	xor.b32  	%r951, %r950, %r947;
	xor.b32  	%r1256, %r951, %r1257;
	add.s32 	%r1248, %r1248, 362437;
	add.s32 	%r952, %r1256, %r1248;
	rem.u32 	%r953, %r952, %r552;
	add.s32 	%r571, %r953, %r574;
	xor.b32  	%r954, %r571, %r562;
	cvt.u16.u32 	%rs1, %r954;
	setp.eq.s16 	%p64, %rs1, 0;
	mov.u32 	%r977, %r978;
	@%p64 bra 	$L__BB0_118;
	mul.wide.u32 	%rd24, %r1254, 4;
	add.s64 	%rd25, %rd10, %rd24;
	prmt.b32 	%r955, %r562, %r571, 0x5410U;
	st.global.u32 	[%rd25], %r955;
	add.s32 	%r1254, %r1254, %r1;
	setp.lt.u32 	%p65, %r1254, %r573;
	mov.u32 	%r974, %r1256;
	mov.u32 	%r975, %r1257;
	mov.u32 	%r976, %r1258;
	mov.u32 	%r977, %r1259;
	@%p65 bra 	$L__BB0_117;
$L__BB0_120:
	ret;

}
	// .globl	_Z14replaceSpringsP7ushort2PhS1_PjS0_11DevoOptions
.visible .entry _Z14replaceSpringsP7ushort2PhS1_PjS0_11DevoOptions(
	.param .u64 .ptr .align 1 _Z14replaceSpringsP7ushort2PhS1_PjS0_11DevoOptions_param_0,
	.param .u64 .ptr .align 1 _Z14replaceSpringsP7ushort2PhS1_PjS0_11DevoOptions_param_1,
	.param .u64 .ptr .align 1 _Z14replaceSpringsP7ushort2PhS1_PjS0_11DevoOptions_param_2,
	.param .u64 .ptr .align 1 _Z14replaceSpringsP7ushort2PhS1_PjS0_11DevoOptions_param_3,
	.param .u64 .ptr .align 1 _Z14replaceSpringsP7ushort2PhS1_PjS0_11DevoOptions_param_4,
	.param .align 4 .b8 _Z14replaceSpringsP7ushort2PhS1_PjS0_11DevoOptions_param_5[20]
)
{
	.reg .pred 	%p<4>;
	.reg .b16 	%rs<5>;
	.reg .b32 	%r<19>;
	.reg .b64 	%rd<19>;

	ld.param.u64 	%rd4, [_Z14replaceSpringsP7ushort2PhS1_PjS0_11DevoOptions_param_0];
	ld.param.u32 	%r2, [_Z14replaceSpringsP7ushort2PhS1_PjS0_11DevoOptions_param_5+4];
	ld.param.u32 	%r3, [_Z14replaceSpringsP7ushort2PhS1_PjS0_11DevoOptions_param_5+8];
	ld.param.u32 	%r4, [_Z14replaceSpringsP7ushort2PhS1_PjS0_11DevoOptions_param_5+12];
	ld.param.u32 	%r5, [_Z14replaceSpringsP7ushort2PhS1_PjS0_11DevoOptions_param_5+16];
	ld.param.u32 	%r1, [_Z14replaceSpringsP7ushort2PhS1_PjS0_11DevoOptions_param_5];
	ld.param.u64 	%rd5, [_Z14replaceSpringsP7ushort2PhS1_PjS0_11DevoOptions_param_1];
	ld.param.u64 	%rd6, [_Z14replaceSpringsP7ushort2PhS1_PjS0_11DevoOptions_param_2];
	ld.param.u64 	%rd7, [_Z14replaceSpringsP7ushort2PhS1_PjS0_11DevoOptions_param_3];
	ld.param.u64 	%rd8, [_Z14replaceSpringsP7ushort2PhS1_PjS0_11DevoOptions_param_4];
	mov.u32 	%r12, %tid.x;
	mov.u32 	%r6, %ntid.x;
	mad.lo.s32 	%r18, %r12, %r6, %r12;
	bar.sync 	0;
	setp.ge.u32 	%p1, %r18, %r1;
	@%p1 bra 	$L__BB1_4;
	cvta.to.global.u64 	%rd1, %rd4;
	cvta.to.global.u64 	%rd2, %rd5;
	cvta.to.global.u64 	%rd3, %rd6;
$L__BB1_2:
	div.u32 	%r9, %r18, %r5;
	mul.lo.s32 	%r10, %r9, %r3;
	setp.ge.u32 	%p2, %r10, %r2;
	@%p2 bra 	$L__BB1_4;
	add.s32 	%r14, %r10, %r18;
	mul.wide.u32 	%rd11, %r18, 4;
	add.s64 	%rd9, %rd8, %rd11;
	// begin inline asm
	ld.global.nc.v2.u16 {%rs1,%rs2}, [%rd9];
	// end inline asm
	mul.wide.u32 	%rd12, %r14, 4;
	add.s64 	%rd10, %rd7, %rd12;
	// begin inline asm
	ld.global.nc.u32 %r13, [%rd10];
	// end inline asm
	cvt.u64.u32 	%rd13, %r13;
	mul.wide.u32 	%rd14, %r13, 4;
	add.s64 	%rd15, %rd1, %rd14;
	mov.b32 	%r15, {%rs1, %rs2};
	st.global.u32 	[%rd15], %r15;
	cvt.u32.u16 	%r16, %rs2;
	mad.lo.s32 	%r17, %r9, %r4, %r16;
	cvt.u64.u32 	%rd16, %r17;
	add.s64 	%rd17, %rd2, %rd16;
	ld.global.nc.u8 	%rs3, [%rd17];
	cvt.u16.u8 	%rs4, %rs3;
	add.s64 	%rd18, %rd3, %rd13;
	st.global.u8 	[%rd18], %rs4;
	add.s32 	%r18, %r18, %r6;
	setp.lt.u32 	%p3, %r18, %r1;
	@%p3 bra 	$L__BB1_2;
$L__BB1_4:
	ret;

}


// ===== COMPILED SASS (sm_100) =====

	.target	sm_100

	.elftype	@"ET_EXEC"


//--------------------- .note.nv.tkinfo           --------------------------
	.section	.note.nv.tkinfo,"",@"SHT_NOTE"
	.sectionflags	@"SHF_NOTE_NV_TKINFO"
	.tkinfo
        /*0018*/ 	.word	0x00000002
        /*0030*/ 	.string	""
        /*0030*/ 	.string	"ptxas"
        /*0030*/ 	.string	"Cuda compilation tools, release 13.0, V13.0.88"
        /*0030*/ 	.string	"Build cuda_13.0.r13.0/compiler.36424714_0"
        /*0030*/ 	.string	"-arch sm_100 -m 64 "



//--------------------- .note.nv.cuinfo           --------------------------
	.section	.note.nv.cuinfo,"",@"SHT_NOTE"
	.sectionflags	@"SHF_NOTE_NV_CUINFO"
        /*0018*/ 	.short	0x0002
        /*001a*/ 	.short	0x0064
        /*001c*/ 	.short	0x0082
	.zero		2


//--------------------- .nv.info                  --------------------------
	.section	.nv.info,"",@"SHT_CUDA_INFO"
	.align	4


	//----- nvinfo : EIATTR_REGCOUNT
	.align		4
        /*0000*/ 	.byte	0x04, 0x2f
        /*0002*/ 	.short	(.L_10 - .L_9)
	.align		4
.L_9:
        /*0004*/ 	.word	index@(_Z23randomIntegerPairKerneliP7ushort2iij)
        /*0008*/ 	.word	0x0000001f


	//----- nvinfo : EIATTR_FRAME_SIZE
	.align		4
.L_10:
        /*000c*/ 	.byte	0x04, 0x11
        /*000e*/ 	.short	(.L_12 - .L_11)
	.align		4
.L_11:
        /*0010*/ 	.word	index@(_Z23randomIntegerPairKerneliP7ushort2iij)
        /*0014*/ 	.word	0x00000030


	//----- nvinfo : EIATTR_REGCOUNT
	.align		4
.L_12:
        /*0018*/ 	.byte	0x04, 0x2f
        /*001a*/ 	.short	(.L_14 - .L_13)
	.align		4
.L_13:
        /*001c*/ 	.word	index@(_Z14replaceSpringsP7ushort2PhS1_PjS0_11DevoOptions)
        /*0020*/ 	.word	0x00000015


	//----- nvinfo : EIATTR_FRAME_SIZE
	.align		4
.L_14:
        /*0024*/ 	.byte	0x04, 0x11
        /*0026*/ 	.short	(.L_16 - .L_15)
	.align		4
.L_15:
        /*0028*/ 	.word	index@(_Z14replaceSpringsP7ushort2PhS1_PjS0_11DevoOptions)
        /*002c*/ 	.word	0x00000000


	//----- nvinfo : EIATTR_MIN_STACK_SIZE
	.align		4
.L_16:
        /*0030*/ 	.byte	0x04, 0x12
        /*0032*/ 	.short	(.L_18 - .L_17)
	.align		4
.L_17:
        /*0034*/ 	.word	index@(_Z14replaceSpringsP7ushort2PhS1_PjS0_11DevoOptions)
        /*0038*/ 	.word	0x00000000


	//----- nvinfo : EIATTR_MIN_STACK_SIZE
	.align		4
.L_18:
        /*003c*/ 	.byte	0x04, 0x12
        /*003e*/ 	.short	(.L_20 - .L_19)
	.align		4
.L_19:
        /*0040*/ 	.word	index@(_Z23randomIntegerPairKerneliP7ushort2iij)
        /*0044*/ 	.word	0x00000030
.L_20:


//--------------------- .nv.compat                --------------------------
	.section	.nv.compat,"",@"SHT_CUDA_COMPAT_INFO"
	.align	4
        /*0000*/ 	.byte	0x02, 0x09, 0x00, 0x00, 0x02, 0x02, 0x01, 0x00, 0x02, 0x05, 0x05, 0x00, 0x03, 0x07, 0x01, 0x01
        /*0010*/ 	.byte	0x02, 0x03, 0x00, 0x00, 0x02, 0x06, 0x01, 0x00, 0x04, 0x0b, 0x08, 0x00, 0x09, 0x00, 0x00, 0x00
        /*0020*/ 	.byte	0x00, 0x00, 0x00, 0x00


//--------------------- .nv.info._Z14replaceSpringsP7ushort2PhS1_PjS0_11DevoOptions --------------------------
	.section	.nv.info._Z14replaceSpringsP7ushort2PhS1_PjS0_11DevoOptions,"",@"SHT_CUDA_INFO"
	.sectionflags	@""
	.align	4


	//----- nvinfo : EIATTR_CUDA_API_VERSION
	.align		4
        /*0000*/ 	.byte	0x04, 0x37
        /*0002*/ 	.short	(.L_22 - .L_21)
.L_21:
        /*0004*/ 	.word	0x00000082


	//----- nvinfo : EIATTR_KPARAM_INFO
	.align		4
.L_22:
        /*0008*/ 	.byte	0x04, 0x17
        /*000a*/ 	.short	(.L_24 - .L_23)
.L_23:
        /*000c*/ 	.word	0x00000000
        /*0010*/ 	.short	0x0005
        /*0012*/ 	.short	0x0028
        /*0014*/ 	.byte	0x00, 0xf0, 0x51, 0x00


	//----- nvinfo : EIATTR_KPARAM_INFO
	.align		4
.L_24:
        /*0018*/ 	.byte	0x04, 0x17
        /*001a*/ 	.short	(.L_26 - .L_25)
.L_25:
        /*001c*/ 	.word	0x00000000
        /*0020*/ 	.short	0x0004
        /*0022*/ 	.short	0x0020
        /*0024*/ 	.byte	0x00, 0xf5, 0x21, 0x00


	//----- nvinfo : EIATTR_KPARAM_INFO
	.align		4
.L_26:
        /*0028*/ 	.byte	0x04, 0x17
        /*002a*/ 	.short	(.L_28 - .L_27)
.L_27:
        /*002c*/ 	.word	0x00000000
        /*0030*/ 	.short	0x0003
        /*0032*/ 	.short	0x0018
        /*0034*/ 	.byte	0x00, 0xf5, 0x21, 0x00


	//----- nvinfo : EIATTR_KPARAM_INFO
	.align		4
.L_28:
        /*0038*/ 	.byte	0x04, 0x17
        /*003a*/ 	.short	(.L_30 - .L_29)
.L_29:
        /*003c*/ 	.word	0x00000000
        /*0040*/ 	.short	0x0002
        /*0042*/ 	.short	0x0010
        /*0044*/ 	.byte	0x00, 0xf5, 0x21, 0x00


	//----- nvinfo : EIATTR_KPARAM_INFO
	.align		4
.L_30:
        /*0048*/ 	.byte	0x04, 0x17
        /*004a*/ 	.short	(.L_32 - .L_31)
.L_31:
        /*004c*/ 	.word	0x00000000
        /*0050*/ 	.short	0x0001
        /*0052*/ 	.short	0x0008
        /*0054*/ 	.byte	0x00, 0xf5, 0x21, 0x00


	//----- nvinfo : EIATTR_KPARAM_INFO
	.align		4
.L_32:
        /*0058*/ 	.byte	0x04, 0x17
        /*005a*/ 	.short	(.L_34 - .L_33)
.L_33:
        /*005c*/ 	.word	0x00000000
        /*0060*/ 	.short	0x0000
        /*0062*/ 	.short	0x0000
        /*0064*/ 	.byte	0x00, 0xf5, 0x21, 0x00


	//----- nvinfo : EIATTR_SPARSE_MMA_MASK
	.align		4
.L_34:
        /*0068*/ 	.byte	0x03, 0x50
        /*006a*/ 	.short	0x0000


	//----- nvinfo : EIATTR_MAXREG_COUNT
	.align		4
        /*006c*/ 	.byte	0x03, 0x1b
        /*006e*/ 	.short	0x00ff


	//----- nvinfo : EIATTR_NUM_BARRIERS
	.align		4
        /*0070*/ 	.byte	0x02, 0x4c
        /*0072*/ 	.byte	0x01
	.zero		1


	//----- nvinfo : EIATTR_MERCURY_ISA_VERSION
	.align		4
        /*0074*/ 	.byte	0x03, 0x5f
        /*0076*/ 	.short	0x0101


	//----- nvinfo : EIATTR_VRC_CTA_INIT_COUNT
	.align		4
        /*0078*/ 	.byte	0x02, 0x4a
	.zero		1
	.zero		1


	//----- nvinfo : EIATTR_EXIT_INSTR_OFFSETS
	.align		4
        /*007c*/ 	.byte	0x04, 0x1c
        /*007e*/ 	.short	(.L_36 - .L_35)


	//   ....[0]....
.L_35:
        /*0080*/ 	.word	0x00000070


	//   ....[1]....
        /*0084*/ 	.word	0x000002b0


	//   ....[2]....
        /*0088*/ 	.word	0x00000400


	//----- nvinfo : EIATTR_CRS_STACK_SIZE
	.align		4
.L_36:
        /*008c*/ 	.byte	0x04, 0x1e
        /*008e*/ 	.short	(.L_38 - .L_37)
.L_37:
        /*0090*/ 	.word	0x00000000


	//----- nvinfo : EIATTR_CBANK_PARAM_SIZE
	.align		4
.L_38:
        /*0094*/ 	.byte	0x03, 0x19
        /*0096*/ 	.short	0x003c


	//----- nvinfo : EIATTR_PARAM_CBANK
	.align		4
        /*0098*/ 	.byte	0x04, 0x0a
        /*009a*/ 	.short	(.L_40 - .L_39)
	.align		4
.L_39:
        /*009c*/ 	.word	index@(.nv.constant0._Z14replaceSpringsP7ushort2PhS1_PjS0_11DevoOptions)
        /*00a0*/ 	.short	0x0380
        /*00a2*/ 	.short	0x003c


	//----- nvinfo : EIATTR_SW_WAR
	.align		4
.L_40:
        /*00a4*/ 	.byte	0x04, 0x36
        /*00a6*/ 	.short	(.L_42 - .L_41)
.L_41:
        /*00a8*/ 	.word	0x00000008
.L_42:


//--------------------- .nv.info._Z23randomIntegerPairKerneliP7ushort2iij --------------------------
	.section	.nv.info._Z23randomIntegerPairKerneliP7ushort2iij,"",@"SHT_CUDA_INFO"
	.sectionflags	@""
	.align	4


	//----- nvinfo : EIATTR_CUDA_API_VERSION
	.align		4
        /*0000*/ 	.byte	0x04, 0x37
        /*0002*/ 	.short	(.L_44 - .L_43)
.L_43:
        /*0004*/ 	.word	0x00000082


	//----- nvinfo : EIATTR_KPARAM_INFO
	.align		4
.L_44:
        /*0008*/ 	.byte	0x04, 0x17
        /*000a*/ 	.short	(.L_46 - .L_45)
.L_45:
        /*000c*/ 	.word	0x00000000
        /*0010*/ 	.short	0x0004
        /*0012*/ 	.short	0x0018
        /*0014*/ 	.byte	0x00, 0xf0, 0x11, 0x00


	//----- nvinfo : EIATTR_KPARAM_INFO
	.align		4
.L_46:
        /*0018*/ 	.byte	0x04, 0x17
        /*001a*/ 	.short	(.L_48 - .L_47)
.L_47:
        /*001c*/ 	.word	0x00000000
        /*0020*/ 	.short	0x0003
        /*0022*/ 	.short	0x0014
        /*0024*/ 	.byte	0x00, 0xf0, 0x11, 0x00


	//----- nvinfo : EIATTR_KPARAM_INFO
	.align		4
.L_48:
        /*0028*/ 	.byte	0x04, 0x17
        /*002a*/ 	.short	(.L_50 - .L_49)
.L_49:
        /*002c*/ 	.word	0x00000000
        /*0030*/ 	.short	0x0002
        /*0032*/ 	.short	0x0010
        /*0034*/ 	.byte	0x00, 0xf0, 0x11, 0x00


	//----- nvinfo : EIATTR_KPARAM_INFO
	.align		4
.L_50:
        /*0038*/ 	.byte	0x04, 0x17
        /*003a*/ 	.short	(.L_52 - .L_51)
.L_51:
        /*003c*/ 	.word	0x00000000
        /*0040*/ 	.short	0x0001
        /*0042*/ 	.short	0x0008
        /*0044*/ 	.byte	0x00, 0xf5, 0x21, 0x00


	//----- nvinfo : EIATTR_KPARAM_INFO
	.align		4
.L_52:
        /*0048*/ 	.byte	0x04, 0x17
        /*004a*/ 	.short	(.L_54 - .L_53)
.L_53:
        /*004c*/ 	.word	0x00000000
        /*0050*/ 	.short	0x0000
        /*0052*/ 	.short	0x0000
        /*0054*/ 	.byte	0x00, 0xf0, 0x11, 0x00


	//----- nvinfo : EIATTR_SPARSE_MMA_MASK
	.align		4
.L_54:
        /*0058*/ 	.byte	0x03, 0x50
        /*005a*/ 	.short	0x0000


	//----- nvinfo : EIATTR_MAXREG_COUNT
	.align		4
        /*005c*/ 	.byte	0x03, 0x1b
        /*005e*/ 	.short	0x00ff


	//----- nvinfo : EIATTR_MERCURY_ISA_VERSION
	.align		4
        /*0060*/ 	.byte	0x03, 0x5f
        /*0062*/ 	.short	0x0101


	//----- nvinfo : EIATTR_VRC_CTA_INIT_COUNT
	.align		4
        /*0064*/ 	.byte	0x02, 0x4a
	.zero		1
	.zero		1


	//----- nvinfo : EIATTR_EXIT_INSTR_OFFSETS
	.align		4
        /*0068*/ 	.byte	0x04, 0x1c
        /*006a*/ 	.short	(.L_56 - .L_55)


	//   ....[0]....
.L_55:
        /*006c*/ 	.word	0x000026f0


	//   ....[1]....
        /*0070*/ 	.word	0x00002bc0


	//----- nvinfo : EIATTR_CRS_STACK_SIZE
	.align		4
.L_56:
        /*0074*/ 	.byte	0x04, 0x1e
        /*0076*/ 	.short	(.L_58 - .L_57)
.L_57:
        /*0078*/ 	.word	0x00000000


	//----- nvinfo : EIATTR_CBANK_PARAM_SIZE
	.align		4
.L_58:
        /*007c*/ 	.byte	0x03, 0x19
        /*007e*/ 	.short	0x001c


	//----- nvinfo : EIATTR_PARAM_CBANK
	.align		4
        /*0080*/ 	.byte	0x04, 0x0a
        /*0082*/ 	.short	(.L_60 - .L_59)
	.align		4
.L_59:
        /*0084*/ 	.word	index@(.nv.constant0._Z23randomIntegerPairKerneliP7ushort2iij)
        /*0088*/ 	.short	0x0380
        /*008a*/ 	.short	0x001c


	//----- nvinfo : EIATTR_SW_WAR
	.align		4
.L_60:
        /*008c*/ 	.byte	0x04, 0x36
        /*008e*/ 	.short	(.L_62 - .L_61)
.L_61:
        /*0090*/ 	.word	0x00000008
.L_62:


//--------------------- .nv.callgraph             --------------------------
	.section	.nv.callgraph,"",@"SHT_CUDA_CALLGRAPH"
	.align	4
	.sectionentsize	8
	.align		4
        /*0000*/ 	.word	0x00000000
	.align		4
        /*0004*/ 	.word	0xffffffff
	.align		4
        /*0008*/ 	.word	0x00000000
	.align		4
        /*000c*/ 	.word	0xfffffffe
	.align		4
        /*0010*/ 	.word	0x00000000
	.align		4
        /*0014*/ 	.word	0xfffffffd
	.align		4
        /*0018*/ 	.word	0x00000000
	.align		4
        /*001c*/ 	.word	0xfffffffc


//--------------------- .nv.constant4             --------------------------
	.section	.nv.constant4,"a",@progbits
	.align	8
	.align		8
.nv.constant4:
        /*0000*/ 	.dword	precalc_xorwow_matrix
	.align		8
        /*0008*/ 	.dword	precalc_xorwow_offset_matrix
	.align		8
        /*0010*/ 	.dword	mrg32k3aM1
	.align		8
        /*0018*/ 	.dword	mrg32k3aM2
	.align		8
        /*0020*/ 	.dword	mrg32k3aM1SubSeq
	.align		8
        /*0028*/ 	.dword	mrg32k3aM2SubSeq
	.align		8
        /*0030*/ 	.dword	mrg32k3aM1Seq
	.align		8
        /*0038*/ 	.dword	mrg32k3aM2Seq


//--------------------- .nv.constant3             --------------------------
	.section	.nv.constant3,"a",@progbits
	.align	8
.nv.constant3:
	.type		__cr_lgamma_table,@object
	.size		__cr_lgamma_table,(.L_8 - __cr_lgamma_table)
__cr_lgamma_table:
        /*0000*/ 	.byte	0x00, 0x00, 0x00, 0x00, 0x00, 0x00, 0x00, 0x00, 0x00, 0x00, 0x00, 0x00, 0x00, 0x00, 0x00, 0x00
        /*0010*/ 	.byte	0xef, 0x39, 0xfa, 0xfe, 0x42, 0x2e, 0xe6, 0x3f, 0x02, 0x20, 0x2a, 0xfa, 0x0b, 0xab, 0xfc, 0x3f
        /*0020*/ 	.byte	0xf9, 0x2c, 0x92, 0x7c, 0xa7, 0x6c, 0x09, 0x40, 0xc9, 0x79, 0x44, 0x3c, 0x64, 0x26, 0x13, 0x40
        /*0030*/ 	.byte	0xca, 0x01, 0xcf, 0x3a, 0x27, 0x51, 0x1a, 0x40, 0x30, 0xcc, 0x2d, 0xf3, 0xe1, 0x0c, 0x21, 0x40
        /*0040*/ 	.byte	0x0d, 0xb7, 0xfc, 0x82, 0x8e, 0x35, 0x25, 0x40
.L_8:


//--------------------- .text._Z14replaceSpringsP7ushort2PhS1_PjS0_11DevoOptions --------------------------
	.section	.text._Z14replaceSpringsP7ushort2PhS1_PjS0_11DevoOptions,"ax",@progbits
	.align	128
        .global         _Z14replaceSpringsP7ushort2PhS1_PjS0_11DevoOptions
        .type           _Z14replaceSpringsP7ushort2PhS1_PjS0_11DevoOptions,@function
        .size           _Z14replaceSpringsP7ushort2PhS1_PjS0_11DevoOptions,(.L_x_18 - _Z14replaceSpringsP7ushort2PhS1_PjS0_11DevoOptions)
        .other          _Z14replaceSpringsP7ushort2PhS1_PjS0_11DevoOptions,@"STO_CUDA_ENTRY STV_DEFAULT"
_Z14replaceSpringsP7ushort2PhS1_PjS0_11DevoOptions:
.text._Z14replaceSpringsP7ushort2PhS1_PjS0_11DevoOptions:
[----:B------:R-:W-:Y:S01]  /*0000*/  LDC R1, c[0x0][0x37c] ;  /* 0x0000df00ff017b82 */ /* 0x000fe20000000800 */
[----:B------:R-:W0:Y:S01]  /*0010*/  S2R R10, SR_TID.X ;  /* 0x00000000000a7919 */ /* 0x000e220000002100 */
[----:B------:R-:W0:Y:S06]  /*0020*/  LDCU UR6, c[0x0][0x360] ;  /* 0x00006c00ff0677ac */ /* 0x000e2c0008000800 */
[----:B------:R-:W-:Y:S06]  /*0030*/  BAR.SYNC.DEFER_BLOCKING 0x0 ;  /* 0x0000000000007b1d */ /* 0x000fec0000010000 */
[----:B------:R-:W1:Y:S01]  /*0040*/  LDCU UR4, c[0x0][0x3a8] ;  /* 0x00007500ff0477ac */ /* 0x000e620008000800 */
[----:B0-----:R-:W-:-:S05]  /*0050*/  IMAD R10, R10, UR6, R10 ;  /* 0x000000060a0a7c24 */ /* 0x001fca000f8e020a */
[----:B-1----:R-:W-:-:S13]  /*0060*/  ISETP.GE.U32.AND P0, PT, R10, UR4, PT ;  /* 0x000000040a007c0c */ /* 0x002fda000bf06070 */
[----:B------:R-:W-:Y:S05]  /*0070*/  @P0 EXIT ;  /* 0x000000000000094d */ /* 0x000fea0003800000 */
[----:B------:R-:W0:Y:S01]  /*0080*/  LDCU UR7, c[0x0][0x3b8] ;  /* 0x00007700ff0777ac */ /* 0x000e220008000800 */
[----:B------:R-:W1:Y:S01]  /*0090*/  LDC.64 R2, c[0x0][0x3a0] ;  /* 0x0000e800ff027b82 */ /* 0x000e620000000a00 */
[----:B------:R-:W-:Y:S01]  /*00a0*/  BSSY.RECONVERGENT B0, `(.L_x_0) ;  /* 0x0000035000007945 */ /* 0x000fe20003800200 */
[----:B------:R-:W2:Y:S01]  /*00b0*/  LDCU.64 UR4, c[0x0][0x358] ;  /* 0x00006b00ff0477ac */ /* 0x000ea20008000a00 */
[----:B------:R-:W3:Y:S05]  /*00c0*/  LDCU UR11, c[0x0][0x3b8] ;  /* 0x00007700ff0b77ac */ /* 0x000eea0008000800 */
[----:B------:R-:W4:Y:S01]  /*00d0*/  LDC.64 R4, c[0x0][0x398] ;  /* 0x0000e600ff047b82 */ /* 0x000f220000000a00 */
[----:B------:R-:W1:Y:S01]  /*00e0*/  LDCU UR16, c[0x0][0x3a8] ;  /* 0x00007500ff1077ac */ /* 0x000e620008000800 */
[----:B------:R-:W1:Y:S06]  /*00f0*/  LDCU UR8, c[0x0][0x3b0] ;  /* 0x00007600ff0877ac */ /* 0x000e6c0008000800 */
[----:B------:R-:W1:Y:S01]  /*0100*/  LDC.64 R6, c[0x0][0x380] ;  /* 0x0000e000ff067b82 */ /* 0x000e620000000a00 */
[----:B0-----:R-:W0:Y:S01]  /*0110*/  I2F.U32.RP R0, UR7 ;  /* 0x0000000700007d06 */ /* 0x001e220008209000 */
[----:B------:R-:W-:Y:S01]  /*0120*/  ISETP.NE.U32.AND P0, PT, RZ, UR7, PT ;  /* 0x00000007ff007c0c */ /* 0x000fe2000bf05070 */
[----:B------:R-:W1:Y:S01]  /*0130*/  LDCU UR9, c[0x0][0x3ac] ;  /* 0x00007580ff0977ac */ /* 0x000e620008000800 */
[----:B------:R-:W1:Y:S01]  /*0140*/  LDCU UR10, c[0x0][0x3b4] ;  /* 0x00007680ff0a77ac */ /* 0x000e620008000800 */
[----:B------:R-:W1:Y:S01]  /*0150*/  LDCU.64 UR12, c[0x0][0x388] ;  /* 0x00007100ff0c77ac */ /* 0x000e620008000a00 */
[----:B------:R-:W1:Y:S03]  /*0160*/  LDCU.64 UR14, c[0x0][0x390] ;  /* 0x00007200ff0e77ac */ /* 0x000e660008000a00 */
[----:B0-----:R-:W0:Y:S02]  /*0170*/  MUFU.RCP R0, R0 ;  /* 0x0000000000007308 */ /* 0x001e240000001000 */
[----:B0-----:R-:W-:-:S06]  /*0180*/  VIADD R8, R0, 0xffffffe ;  /* 0x0ffffffe00087836 */ /* 0x001fcc0000000000 */
[----:B------:R0:W5:Y:S02]  /*0190*/  F2I.FTZ.U32.TRUNC.NTZ R9, R8 ;  /* 0x0000000800097305 */ /* 0x000164000021f000 */
[----:B0-----:R-:W-:Y:S01]  /*01a0*/  IMAD.MOV.U32 R8, RZ, RZ, RZ ;  /* 0x000000ffff087224 */ /* 0x001fe200078e00ff */
[----:B-----5:R-:W-:-:S05]  /*01b0*/  IADD3 R11, PT, PT, RZ, -R9, RZ ;  /* 0x80000009ff0b7210 */ /* 0x020fca0007ffe0ff */
[----:B------:R-:W-:-:S04]  /*01c0*/  IMAD R11, R11, UR7, RZ ;  /* 0x000000070b0b7c24 */ /* 0x000fc8000f8e02ff */
[----:B------:R-:W-:Y:S01]  /*01d0*/  IMAD.HI.U32 R0, R9, R11, R8 ;  /* 0x0000000b09007227 */ /* 0x000fe200078e0008 */
[----:B------:R-:W-:Y:S02]  /*01e0*/  MOV R9, R10 ;  /* 0x0000000a00097202 */ /* 0x000fe40000000f00 */
[----:B-1234-:R-:W-:-:S07]  /*01f0*/  LOP3.LUT R8, RZ, UR7, RZ, 0x33, !PT ;  /* 0x00000007ff087c12 */ /* 0x01efce000f8e33ff */
.L_x_1:
[----:B0-----:R-:W-:-:S04]  /*0200*/  IMAD.HI.U32 R11, R0, R9, RZ ;  /* 0x00000009000b7227 */ /* 0x001fc800078e00ff */
[----:B------:R-:W-:-:S04]  /*0210*/  IMAD.MOV R10, RZ, RZ, -R11 ;  /* 0x000000ffff0a7224 */ /* 0x000fc800078e0a0b */
[----:B------:R-:W-:-:S05]  /*0220*/  IMAD R10, R10, UR11, R9 ;  /* 0x0000000b0a0a7c24 */ /* 0x000fca000f8e0209 */
[----:B------:R-:W-:-:S13]  /*0230*/  ISETP.GE.U32.AND P1, PT, R10, UR11, PT ;  /* 0x0000000b0a007c0c */ /* 0x000fda000bf26070 */
[----:B------:R-:W-:Y:S01]  /*0240*/  @P1 IADD3 R10, PT, PT, R10, -UR11, RZ ;  /* 0x8000000b0a0a1c10 */ /* 0x000fe2000fffe0ff */
[----:B------:R-:W-:-:S03]  /*0250*/  @P1 VIADD R11, R11, 0x1 ;  /* 0x000000010b0b1836 */ /* 0x000fc60000000000 */
[----:B------:R-:W-:-:S13]  /*0260*/  ISETP.GE.U32.AND P2, PT, R10, UR11, PT ;  /* 0x0000000b0a007c0c */ /* 0x000fda000bf46070 */
[----:B------:R-:W-:-:S04]  /*0270*/  @P2 IADD3 R11, PT, PT, R11, 0x1, RZ ;  /* 0x000000010b0b2810 */ /* 0x000fc80007ffe0ff */
[----:B------:R-:W-:-:S05]  /*0280*/  SEL R15, R8, R11, !P0 ;  /* 0x0000000b080f7207 */ /* 0x000fca0004000000 */
[----:B------:R-:W-:-:S05]  /*0290*/  IMAD R12, R15, UR8, RZ ;  /* 0x000000080f0c7c24 */ /* 0x000fca000f8e02ff */
[----:B------:R-:W-:-:S13]  /*02a0*/  ISETP.GE.U32.AND P1, PT, R12, UR9, PT ;  /* 0x000000090c007c0c */ /* 0x000fda000bf26070 */
[----:B------:R-:W-:Y:S05]  /*02b0*/  @P1 EXIT ;  /* 0x000000000000194d */ /* 0x000fea0003800000 */
[----:B------:R-:W-:-:S05]  /*02c0*/  IMAD.WIDE.U32 R10, R9, 0x4, R2 ;  /* 0x00000004090a7825 */ /* 0x000fca00078e0002 */
[----:B------:R-:W2:Y:S01]  /*02d0*/  LDG.E.CONSTANT R18, desc[UR4][R10.64] ;  /* 0x000000040a127981 */ /* 0x000ea2000c1e9900 */
[----:B------:R-:W-:-:S04]  /*02e0*/  IMAD.IADD R13, R12, 0x1, R9 ;  /* 0x000000010c0d7824 */ /* 0x000fc800078e0209 */
[----:B------:R-:W-:-:S06]  /*02f0*/  IMAD.WIDE.U32 R12, R13, 0x4, R4 ;  /* 0x000000040d0c7825 */ /* 0x000fcc00078e0004 */
[----:B------:R-:W3:Y:S01]  /*0300*/  LDG.E.CONSTANT R13, desc[UR4][R12.64] ;  /* 0x000000040c0d7981 */ /* 0x000ee2000c1e9900 */
[----:B--2---:R-:W-:-:S05]  /*0310*/  PRMT R14, R18, 0x7732, RZ ;  /* 0x00007732120e7816 */ /* 0x004fca00000000ff */
[----:B------:R-:W-:-:S05]  /*0320*/  IMAD R14, R15, UR10, R14 ;  /* 0x0000000a0f0e7c24 */ /* 0x000fca000f8e020e */
[----:B------:R-:W-:-:S04]  /*0330*/  IADD3 R14, P1, PT, R14, UR12, RZ ;  /* 0x0000000c0e0e7c10 */ /* 0x000fc8000ff3e0ff */
[----:B------:R-:W-:-:S06]  /*0340*/  IADD3.X R15, PT, PT, RZ, UR13, RZ, P1, !PT ;  /* 0x0000000dff0f7c10 */ /* 0x000fcc0008ffe4ff */
[----:B------:R-:W2:Y:S01]  /*0350*/  LDG.E.U8.CONSTANT R15, desc[UR4][R14.64] ;  /* 0x000000040e0f7981 */ /* 0x000ea2000c1e9100 */
[C---:B---3--:R-:W-:Y:S01]  /*0360*/  IADD3 R16, P1, PT, R13.reuse, UR14, RZ ;  /* 0x0000000e0d107c10 */ /* 0x048fe2000ff3e0ff */
[----:B------:R-:W-:Y:S01]  /*0370*/  IMAD.WIDE.U32 R10, R13, 0x4, R6 ;  /* 0x000000040d0a7825 */ /* 0x000fe200078e0006 */
[----:B------:R-:W-:-:S03]  /*0380*/  MOV R13, R18 ;  /* 0x00000012000d7202 */ /* 0x000fc60000000f00 */
[----:B------:R-:W-:Y:S02]  /*0390*/  IMAD.X R17, RZ, RZ, UR15, P1 ;  /* 0x0000000fff117e24 */ /* 0x000fe400088e06ff */
[----:B------:R0:W-:Y:S01]  /*03a0*/  STG.E desc[UR4][R10.64], R13 ;  /* 0x0000000d0a007986 */ /* 0x0001e2000c101904 */
[----:B------:R-:W-:-:S05]  /*03b0*/  VIADD R9, R9, UR6 ;  /* 0x0000000609097c36 */ /* 0x000fca0008000000 */
[----:B------:R-:W-:Y:S01]  /*03c0*/  ISETP.GE.U32.AND P1, PT, R9, UR16, PT ;  /* 0x0000001009007c0c */ /* 0x000fe2000bf26070 */
[----:B--2---:R0:W-:-:S12]  /*03d0*/  STG.E.U8 desc[UR4][R16.64], R15 ;  /* 0x0000000f10007986 */ /* 0x0041d8000c101104 */
[----:B------:R-:W-:Y:S05]  /*03e0*/  @!P1 BRA `(.L_x_1) ;  /* 0xfffffffc00849947 */ /* 0x000fea000383ffff */
[----:B------:R-:W-:Y:S05]  /*03f0*/  BSYNC.RECONVERGENT B0 ;  /* 0x0000000000007941 */ /* 0x000fea0003800200 */
.L_x_0:
[----:B------:R-:W-:Y:S05]  /*0400*/  EXIT ;  /* 0x000000000000794d */ /* 0x000fea0003800000 */
.L_x_2:
[----:B------:R-:W-:-:S00]  /*0410*/  BRA `(.L_x_2) ;  /* 0xfffffffc00fc7947 */ /* 0x000fc0000383ffff */
[----:B------:R-:W-:-:S00]  /*0420*/  NOP ;  /* 0x0000000000007918 */ /* 0x000fc00000000000 */
        /* <DEDUP_REMOVED lines=13> */
.L_x_18:


//--------------------- .text._Z23randomIntegerPairKerneliP7ushort2iij --------------------------
	.section	.text._Z23randomIntegerPairKerneliP7ushort2iij,"ax",@progbits
	.align	128
        .global         _Z23randomIntegerPairKerneliP7ushort2iij
        .type           _Z23randomIntegerPairKerneliP7ushort2iij,@function
        .size           _Z23randomIntegerPairKerneliP7ushort2iij,(.L_x_19 - _Z23randomIntegerPairKerneliP7ushort2iij)
        .other          _Z23randomIntegerPairKerneliP7ushort2iij,@"STO_CUDA_ENTRY STV_DEFAULT"
_Z23randomIntegerPairKerneliP7ushort2iij:
.text._Z23randomIntegerPairKerneliP7ushort2iij:
[----:B------:R-:W0:Y:S08]  /*0000*/  LDC R1, c[0x0][0x37c] ;  /* 0x0000df00ff017b82 */ /* 0x000e300000000800 */
[----:B------:R-:W1:Y:S01]  /*0010*/  LDC R0, c[0x0][0x398] ;  /* 0x0000e600ff007b82 */ /* 0x000e620000000800 */
[----:B------:R-:W2:Y:S01]  /*0020*/  S2R R4, SR_TID.X ;  /* 0x0000000000047919 */ /* 0x000ea20000002100 */
[----:B0-----:R-:W-:Y:S01]  /*0030*/  VIADD R1, R1, 0xffffffd0 ;  /* 0xffffffd001017836 */ /* 0x001fe20000000000 */
[----:B------:R-:W0:Y:S01]  /*0040*/  LDCU.64 UR6, c[0x0][0x358] ;  /* 0x00006b00ff0677ac */ /* 0x000e220008000a00 */
[----:B------:R-:W-:Y:S01]  /*0050*/  IMAD.MOV.U32 R11, RZ, RZ, -0x75bd8fc ;  /* 0xf8a42704ff0b7424 */ /* 0x000fe200078e00ff */
[----:B------:R-:W-:Y:S01]  /*0060*/  BSSY.RECONVERGENT B0, `(.L_x_3) ;  /* 0x0000266000007945 */ /* 0x000fe20003800200 */
[----:B------:R-:W-:-:S02]  /*0070*/  IMAD.MOV.U32 R8, RZ, RZ, -0x23270784 ;  /* 0xdcd8f87cff087424 */ /* 0x000fc400078e00ff */
[----:B------:R-:W2:Y:S01]  /*0080*/  S2UR UR4, SR_CTAID.X ;  /* 0x00000000000479c3 */ /* 0x000ea20000002500 */
[----:B------:R-:W-:-:S07]  /*0090*/  IMAD.MOV.U32 R7, RZ, RZ, -0x75bd8fc ;  /* 0xf8a42704ff077424 */ /* 0x000fce00078e00ff */
[----:B------:R-:W2:Y:S01]  /*00a0*/  LDC R13, c[0x0][0x360] ;  /* 0x0000d800ff0d7b82 */ /* 0x000ea20000000800 */
[----:B-1----:R-:W-:-:S05]  /*00b0*/  LOP3.LUT R0, R0, 0xaad26b49, RZ, 0x3c, !PT ;  /* 0xaad26b4900007812 */ /* 0x002fca00078e3cff */
[----:B------:R-:W-:-:S04]  /*00c0*/  IMAD R0, R0, 0x4182bed5, RZ ;  /* 0x4182bed500007824 */ /* 0x000fc800078e02ff */
[C---:B------:R-:W-:Y:S01]  /*00d0*/  VIADD R5, R0.reuse, 0x583f19 ;  /* 0x00583f1900057836 */ /* 0x040fe20000000000 */
[C---:B------:R-:W-:Y:S01]  /*00e0*/  LOP3.LUT R6, R0.reuse, 0x159a55e5, RZ, 0x3c, !PT ;  /* 0x159a55e500067812 */ /* 0x040fe200078e3cff */
[C---:B------:R-:W-:Y:S02]  /*00f0*/  VIADD R2, R0.reuse, 0xd9f6dc18 ;  /* 0xd9f6dc1800027836 */ /* 0x040fe40000000000 */
[----:B------:R-:W-:Y:S02]  /*0100*/  IMAD.MOV.U32 R9, RZ, RZ, R5 ;  /* 0x000000ffff097224 */ /* 0x000fe400078e0005 */
[----:B------:R-:W-:Y:S02]  /*0110*/  IMAD.MOV.U32 R10, RZ, RZ, R6 ;  /* 0x000000ffff0a7224 */ /* 0x000fe400078e0006 */
[----:B------:R-:W-:Y:S01]  /*0120*/  VIADD R3, R0, 0x75bcd15 ;  /* 0x075bcd1500037836 */ /* 0x000fe20000000000 */
[----:B------:R1:W-:Y:S01]  /*0130*/  STL.64 [R1+0x10], R8 ;  /* 0x0000100801007387 */ /* 0x0003e20000100a00 */
[----:B--2---:R-:W-:-:S02]  /*0140*/  IMAD R0, R13, UR4, R4 ;  /* 0x000000040d007c24 */ /* 0x004fc4000f8e0204 */
[----:B------:R-:W-:Y:S01]  /*0150*/  IMAD.MOV.U32 R4, RZ, RZ, -0x23270784 ;  /* 0xdcd8f87cff047424 */ /* 0x000fe200078e00ff */
[----:B------:R1:W-:Y:S02]  /*0160*/  STL.64 [R1+0x8], R10 ;  /* 0x0000080a01007387 */ /* 0x0003e40000100a00 */
[----:B------:R-:W-:Y:S02]  /*0170*/  ISETP.NE.AND P0, PT, R0, RZ, PT ;  /* 0x000000ff0000720c */ /* 0x000fe40003f05270 */
[----:B------:R1:W-:Y:S11]  /*0180*/  STL.64 [R1], R2 ;  /* 0x0000000201007387 */ /* 0x0003f60000100a00 */
[----:B0-----:R-:W-:Y:S05]  /*0190*/  @!P0 BRA `(.L_x_4) ;  /* 0x0000002400488947 */ /* 0x001fea0003800000 */
[--C-:B------:R-:W-:Y:S01]  /*01a0*/  SHF.R.S32.HI R15, RZ, 0x1f, R0.reuse ;  /* 0x0000001fff0f7819 */ /* 0x100fe20000011400 */
[----:B------:R-:W-:Y:S02]  /*01b0*/  IMAD.MOV.U32 R14, RZ, RZ, R0 ;  /* 0x000000ffff0e7224 */ /* 0x000fe400078e0000 */
[----:B------:R-:W-:Y:S02]  /*01c0*/  IMAD.MOV.U32 R12, RZ, RZ, RZ ;  /* 0x000000ffff0c7224 */ /* 0x000fe400078e00ff */
[----:B------:R-:W-:Y:S02]  /*01d0*/  IMAD.MOV.U32 R7, RZ, RZ, -0x75bd8fc ;  /* 0xf8a42704ff077424 */ /* 0x000fe400078e00ff */
[----:B------:R-:W-:-:S07]  /*01e0*/  IMAD.MOV.U32 R4, RZ, RZ, -0x23270784 ;  /* 0xdcd8f87cff047424 */ /* 0x000fce00078e00ff */
.L_x_13:
[----:B------:R-:W-:Y:S01]  /*01f0*/  LOP3.LUT R21, R14, 0x3, RZ, 0xc0, !PT ;  /* 0x000000030e157812 */ /* 0x000fe200078ec0ff */
[----:B------:R-:W-:Y:S03]  /*0200*/  BSSY.RECONVERGENT B1, `(.L_x_5) ;  /* 0x0000245000017945 */ /* 0x000fe60003800200 */
[----:B------:R-:W-:-:S04]  /*0210*/  ISETP.NE.U32.AND P0, PT, R21, RZ, PT ;  /* 0x000000ff1500720c */ /* 0x000fc80003f05070 */
[----:B------:R-:W-:-:S13]  /*0220*/  ISETP.NE.AND.EX P0, PT, RZ, RZ, PT, P0 ;  /* 0x000000ffff00720c */ /* 0x000fda0003f05300 */
[----:B0-23--:R-:W-:Y:S05]  /*0230*/  @!P0 BRA `(.L_x_6) ;  /* 0x0000002400048947 */ /* 0x00dfea0003800000 */
[----:B-1----:R-:W0:Y:S01]  /*0240*/  LDC.64 R8, c[0x4][RZ] ;  /* 0x01000000ff087b82 */ /* 0x002e220000000a00 */
[----:B------:R-:W-:Y:S01]  /*0250*/  IMAD.MOV.U32 R16, RZ, RZ, RZ ;  /* 0x000000ffff107224 */ /* 0x000fe200078e00ff */
[----:B------:R-:W-:Y:S02]  /*0260*/  CS2R R4, SRZ ;  /* 0x0000000000047805 */ /* 0x000fe4000001ff00 */
[----:B------:R-:W-:Y:S01]  /*0270*/  CS2R R6, SRZ ;  /* 0x0000000000067805 */ /* 0x000fe2000001ff00 */
[----:B------:R-:W-:Y:S02]  /*0280*/  IMAD.MOV.U32 R3, RZ, RZ, RZ ;  /* 0x000000ffff037224 */ /* 0x000fe400078e00ff */
[----:B0-----:R-:W-:-:S07]  /*0290*/  IMAD.WIDE.U32 R8, R12, 0xc80, R8 ;  /* 0x00000c800c087825 */ /* 0x001fce00078e0008 */
.L_x_8:
[----:B------:R-:W-:-:S06]  /*02a0*/  IMAD R17, R16, 0x4, R1 ;  /* 0x0000000410117824 */ /* 0x000fcc00078e0201 */
[----:B------:R-:W5:Y:S01]  /*02b0*/  LDL R17, [R17+0x4] ;  /* 0x0000040011117983 */ /* 0x000f620000100800 */
[----:B------:R-:W-:Y:S01]  /*02c0*/  IMAD.SHL.U32 R18, R16, 0x20, RZ ;  /* 0x0000002010127824 */ /* 0x000fe200078e00ff */
[----:B------:R-:W-:-:S06]  /*02d0*/  UMOV UR4, URZ ;  /* 0x000000ff00047c82 */ /* 0x000fcc0008000000 */
.L_x_7:
[----:B-----5:R-:W-:Y:S01]  /*02e0*/  SHF.R.U32.HI R24, RZ, UR4, R17 ;  /* 0x00000004ff187c19 */ /* 0x020fe20008011611 */
[----:B------:R-:W-:-:S03]  /*02f0*/  VIADD R10, R18, UR4 ;  /* 0x00000004120a7c36 */ /* 0x000fc60008000000 */
[----:B------:R-:W-:-:S04]  /*0300*/  LOP3.LUT R11, R24, 0x1, RZ, 0xc0, !PT ;  /* 0x00000001180b7812 */ /* 0x000fc800078ec0ff */
[----:B------:R-:W-:Y:S01]  /*0310*/  ISETP.NE.U32.AND P0, PT, R11, 0x1, PT ;  /* 0x000000010b00780c */ /* 0x000fe20003f05070 */
[----:B------:R-:W-:-:S03]  /*0320*/  IMAD R11, R10, 0x5, RZ ;  /* 0x000000050a0b7824 */ /* 0x000fc600078e02ff */
[----:B------:R-:W-:Y:S01]  /*0330*/  R2P PR, R24, 0x7e ;  /* 0x0000007e18007804 */ /* 0x000fe20000000000 */
[----:B------:R-:W-:-:S08]  /*0340*/  IMAD.WIDE.U32 R10, R11, 0x4, R8 ;  /* 0x000000040b0a7825 */ /* 0x000fd000078e0008 */
[----:B------:R-:W2:Y:S04]  /*0350*/  @!P0 LDG.E R22, desc[UR6][R10.64+0x10] ;  /* 0x000010060a168981 */ /* 0x000ea8000c1e1900 */
[----:B------:R-:W3:Y:S04]  /*0360*/  @P1 LDG.E R26, desc[UR6][R10.64+0x24] ;  /* 0x000024060a1a1981 */ /* 0x000ee8000c1e1900 */
[----:B------:R-:W4:Y:S04]  /*0370*/  @P2 LDG.E R28, desc[UR6][R10.64+0x38] ;  /* 0x000038060a1c2981 */ /* 0x000f28000c1e1900 */
[----:B------:R-:W4:Y:S04]  /*0380*/  @!P0 LDG.E R20, desc[UR6][R10.64] ;  /* 0x000000060a148981 */ /* 0x000f28000c1e1900 */
[----:B------:R-:W4:Y:S04]  /*0390*/  @P3 LDG.E R19, desc[UR6][R10.64+0x4c] ;  /* 0x00004c060a133981 */ /* 0x000f28000c1e1900 */
[----:B------:R-:W4:Y:S04]  /*03a0*/  @!P0 LDG.E R23, desc[UR6][R10.64+0xc] ;  /* 0x00000c060a178981 */ /* 0x000f28000c1e1900 */
[----:B------:R-:W4:Y:S01]  /*03b0*/  @P4 LDG.E R25, desc[UR6][R10.64+0x54] ;  /* 0x000054060a194981 */ /* 0x000f22000c1e1900 */
[----:B--2---:R-:W-:-:S03]  /*03c0*/  @!P0 LOP3.LUT R5, R5, R22, RZ, 0x3c, !PT ;  /* 0x0000001605058212 */ /* 0x004fc600078e3cff */
[----:B------:R-:W2:Y:S01]  /*03d0*/  @P4 LDG.E R22, desc[UR6][R10.64+0x60] ;  /* 0x000060060a164981 */ /* 0x000ea2000c1e1900 */
[----:B---3--:R-:W-:-:S03]  /*03e0*/  @P1 LOP3.LUT R5, R5, R26, RZ, 0x3c, !PT ;  /* 0x0000001a05051212 */ /* 0x008fc600078e3cff */
[----:B------:R-:W3:Y:S01]  /*03f0*/  @P5 LDG.E R26, desc[UR6][R10.64+0x74] ;  /* 0x000074060a1a5981 */ /* 0x000ee2000c1e1900 */
[----:B----4-:R-:W-:Y:S02]  /*0400*/  @P2 LOP3.LUT R5, R5, R28, RZ, 0x3c, !PT ;  /* 0x0000001c05052212 */ /* 0x010fe400078e3cff */
[----:B------:R-:W-:Y:S02]  /*0410*/  @!P0 LOP3.LUT R3, R3, R20, RZ, 0x3c, !PT ;  /* 0x0000001403038212 */ /* 0x000fe400078e3cff */
[----:B------:R-:W4:Y:S01]  /*0420*/  @!P0 LDG.E R20, desc[UR6][R10.64+0x8] ;  /* 0x000008060a148981 */ /* 0x000f22000c1e1900 */
[----:B------:R-:W-:-:S03]  /*0430*/  @P3 LOP3.LUT R5, R5, R19, RZ, 0x3c, !PT ;  /* 0x0000001305053212 */ /* 0x000fc600078e3cff */
[----:B------:R-:W3:Y:S01]  /*0440*/  @!P0 LDG.E R19, desc[UR6][R10.64+0x4] ;  /* 0x000004060a138981 */ /* 0x000ee2000c1e1900 */
[----:B------:R-:W-:-:S03]  /*0450*/  @!P0 LOP3.LUT R4, R4, R23, RZ, 0x3c, !PT ;  /* 0x0000001704048212 */ /* 0x000fc600078e3cff */
[----:B------:R-:W3:Y:S01]  /*0460*/  @P1 LDG.E R23, desc[UR6][R10.64+0x20] ;  /* 0x000020060a171981 */ /* 0x000ee2000c1e1900 */
[----:B--2---:R-:W-:-:S03]  /*0470*/  @P4 LOP3.LUT R5, R5, R22, RZ, 0x3c, !PT ;  /* 0x0000001605054212 */ /* 0x004fc600078e3cff */
[----:B------:R-:W2:Y:S01]  /*0480*/  @P1 LDG.E R22, desc[UR6][R10.64+0x1c] ;  /* 0x00001c060a161981 */ /* 0x000ea2000c1e1900 */
[----:B----4-:R-:W-:-:S03]  /*0490*/  @!P0 LOP3.LUT R7, R7, R20, RZ, 0x3c, !PT ;  /* 0x0000001407078212 */ /* 0x010fc600078e3cff */
[----:B------:R-:W4:Y:S01]  /*04a0*/  @P1 LDG.E R20, desc[UR6][R10.64+0x14] ;  /* 0x000014060a141981 */ /* 0x000f22000c1e1900 */
[----:B---3--:R-:W-:-:S03]  /*04b0*/  @!P0 LOP3.LUT R6, R6, R19, RZ, 0x3c, !PT ;  /* 0x0000001306068212 */ /* 0x008fc600078e3cff */
[----:B------:R-:W3:Y:S01]  /*04c0*/  @P1 LDG.E R19, desc[UR6][R10.64+0x18] ;  /* 0x000018060a131981 */ /* 0x000ee2000c1e1900 */
[----:B------:R-:W-:-:S03]  /*04d0*/  @P5 LOP3.LUT R5, R5, R26, RZ, 0x3c, !PT ;  /* 0x0000001a05055212 */ /* 0x000fc600078e3cff */
[----:B------:R-:W3:Y:S01]  /*04e0*/  @P6 LDG.E R26, desc[UR6][R10.64+0x88] ;  /* 0x000088060a1a6981 */ /* 0x000ee2000c1e1900 */
[----:B------:R-:W-:-:S03]  /*04f0*/  @P1 LOP3.LUT R4, R4, R23, RZ, 0x3c, !PT ;  /* 0x0000001704041212 */ /* 0x000fc600078e3cff */
[----:B------:R-:W3:Y:S01]  /*0500*/  @P2 LDG.E R23, desc[UR6][R10.64+0x34] ;  /* 0x000034060a172981 */ /* 0x000ee2000c1e1900 */
[----:B--2---:R-:W-:-:S03]  /*0510*/  @P1 LOP3.LUT R7, R7, R22, RZ, 0x3c, !PT ;  /* 0x0000001607071212 */ /* 0x004fc600078e3cff */
[----:B------:R-:W2:Y:S01]  /*0520*/  @P2 LDG.E R22, desc[UR6][R10.64+0x30] ;  /* 0x000030060a162981 */ /* 0x000ea2000c1e1900 */
[----:B----4-:R-:W-:-:S03]  /*0530*/  @P1 LOP3.LUT R3, R3, R20, RZ, 0x3c, !PT ;  /* 0x0000001403031212 */ /* 0x010fc600078e3cff */
[----:B------:R-:W4:Y:S01]  /*0540*/  @P2 LDG.E R20, desc[UR6][R10.64+0x28] ;  /* 0x000028060a142981 */ /* 0x000f22000c1e1900 */
[----:B---3--:R-:W-:-:S03]  /*0550*/  @P1 LOP3.LUT R6, R6, R19, RZ, 0x3c, !PT ;  /* 0x0000001306061212 */ /* 0x008fc600078e3cff */
        /* <DEDUP_REMOVED lines=21> */
[----:B------:R-:W-:Y:S02]  /*06b0*/  @P4 LOP3.LUT R6, R6, R25, RZ, 0x3c, !PT ;  /* 0x0000001906064212 */ /* 0x000fe400078e3cff */
[----:B------:R-:W-:Y:S01]  /*06c0*/  LOP3.LUT P0, RZ, R24, 0x80, RZ, 0xc0, !PT ;  /* 0x0000008018ff7812 */ /* 0x000fe2000780c0ff */
        /* <DEDUP_REMOVED lines=20> */
[----:B------:R-:W-:Y:S02]  /*0810*/  @P0 LOP3.LUT R5, R5, R26, RZ, 0x3c, !PT ;  /* 0x0000001a05050212 */ /* 0x000fe400078e3cff */
[----:B------:R-:W-:Y:S02]  /*0820*/  @P0 LOP3.LUT R4, R4, R23, RZ, 0x3c, !PT ;  /* 0x0000001704040212 */ /* 0x000fe400078e3cff */
[----:B--2---:R-:W-:Y:S02]  /*0830*/  @P0 LOP3.LUT R7, R7, R22, RZ, 0x3c, !PT ;  /* 0x0000001607070212 */ /* 0x004fe400078e3cff */
[----:B----4-:R-:W-:Y:S02]  /*0840*/  @P0 LOP3.LUT R3, R3, R20, RZ, 0x3c, !PT ;  /* 0x0000001403030212 */ /* 0x010fe400078e3cff */
[----:B---3--:R-:W-:-:S02]  /*0850*/  @P0 LOP3.LUT R6, R6, R19, RZ, 0x3c, !PT ;  /* 0x0000001306060212 */ /* 0x008fc400078e3cff */
[----:B------:R-:W-:-:S13]  /*0860*/  R2P PR, R24.B1, 0x7f ;  /* 0x0000007f18007804 */ /* 0x000fda0000001000 */
[----:B------:R-:W2:Y:S04]  /*0870*/  @P0 LDG.E R20, desc[UR6][R10.64+0xa0] ;  /* 0x0000a0060a140981 */ /* 0x000ea8000c1e1900 */
[----:B------:R-:W3:Y:S04]  /*0880*/  @P0 LDG.E R22, desc[UR6][R10.64+0xa8] ;  /* 0x0000a8060a160981 */ /* 0x000ee8000c1e1900 */
[----:B------:R-:W4:Y:S04]  /*0890*/  @P0 LDG.E R19, desc[UR6][R10.64+0xa4] ;  /* 0x0000a4060a130981 */ /* 0x000f28000c1e1900 */
[----:B------:R-:W4:Y:S04]  /*08a0*/  @P0 LDG.E R23, desc[UR6][R10.64+0xac] ;  /* 0x0000ac060a170981 */ /* 0x000f28000c1e1900 */
[----:B------:R-:W4:Y:S04]  /*08b0*/  @P1 LDG.E R26, desc[UR6][R10.64+0xbc] ;  /* 0x0000bc060a1a1981 */ /* 0x000f28000c1e1900 */
[----:B------:R-:W4:Y:S01]  /*08c0*/  @P1 LDG.E R25, desc[UR6][R10.64+0xb8] ;  /* 0x0000b8060a191981 */ /* 0x000f22000c1e1900 */
[----:B--2---:R-:W-:-:S03]  /*08d0*/  @P0 LOP3.LUT R3, R3, R20, RZ, 0x3c, !PT ;  /* 0x0000001403030212 */ /* 0x004fc600078e3cff */
[----:B------:R-:W2:Y:S01]  /*08e0*/  @P0 LDG.E R20, desc[UR6][R10.64+0xb0] ;  /* 0x0000b0060a140981 */ /* 0x000ea2000c1e1900 */
[----:B---3--:R-:W-:-:S03]  /*08f0*/  @P0 LOP3.LUT R7, R7, R22, RZ, 0x3c, !PT ;  /* 0x0000001607070212 */ /* 0x008fc600078e3cff */
[----:B------:R-:W3:Y:S01]  /*0900*/  @P1 LDG.E R22, desc[UR6][R10.64+0xb4] ;  /* 0x0000b4060a161981 */ /* 0x000ee2000c1e1900 */
[----:B----4-:R-:W-:-:S03]  /*0910*/  @P0 LOP3.LUT R6, R6, R19, RZ, 0x3c, !PT ;  /* 0x0000001306060212 */ /* 0x010fc600078e3cff */
[----:B------:R-:W4:Y:S01]  /*0920*/  @P1 LDG.E R19, desc[UR6][R10.64+0xc0] ;  /* 0x0000c0060a131981 */ /* 0x000f22000c1e1900 */
[----:B------:R-:W-:-:S03]  /*0930*/  @P0 LOP3.LUT R4, R4, R23, RZ, 0x3c, !PT ;  /* 0x0000001704040212 */ /* 0x000fc600078e3cff */
[----:B------:R-:W4:Y:S01]  /*0940*/  @P2 LDG.E R23, desc[UR6][R10.64+0xcc] ;  /* 0x0000cc060a172981 */ /* 0x000f22000c1e1900 */
[----:B------:R-:W-:-:S03]  /*0950*/  @P1 LOP3.LUT R7, R7, R26, RZ, 0x3c, !PT ;  /* 0x0000001a07071212 */ /* 0x000fc600078e3cff */
[----:B------:R-:W4:Y:S01]  /*0960*/  @P2 LDG.E R26, desc[UR6][R10.64+0xd0] ;  /* 0x0000d0060a1a2981 */ /* 0x000f22000c1e1900 */
[----:B--2---:R-:W-:Y:S02]  /*0970*/  @P0 LOP3.LUT R5, R5, R20, RZ, 0x3c, !PT ;  /* 0x0000001405050212 */ /* 0x004fe400078e3cff */
[----:B------:R-:W-:Y:S01]  /*0980*/  LOP3.LUT P0, RZ, R24, 0x8000, RZ, 0xc0, !PT ;  /* 0x0000800018ff7812 */ /* 0x000fe2000780c0ff */
[----:B------:R-:W2:Y:S01]  /*0990*/  @P2 LDG.E R20, desc[UR6][R10.64+0xd8] ;  /* 0x0000d8060a142981 */ /* 0x000ea2000c1e1900 */
[----:B---3--:R-:W-:-:S03]  /*09a0*/  @P1 LOP3.LUT R3, R3, R22, RZ, 0x3c, !PT ;  /* 0x0000001603031212 */ /* 0x008fc600078e3cff */
[----:B------:R-:W3:Y:S04]  /*09b0*/  @P1 LDG.E R22, desc[UR6][R10.64+0xc4] ;  /* 0x0000c4060a161981 */ /* 0x000ee8000c1e1900 */
[----:B------:R-:W2:Y:S01]  /*09c0*/  @P2 LDG.E R24, desc[UR6][R10.64+0xc8] ;  /* 0x0000c8060a182981 */ /* 0x000ea2000c1e1900 */
[----:B------:R-:W-:Y:S02]  /*09d0*/  @P1 LOP3.LUT R6, R6, R25, RZ, 0x3c, !PT ;  /* 0x0000001906061212 */ /* 0x000fe400078e3cff */
[----:B----4-:R-:W-:Y:S01]  /*09e0*/  @P1 LOP3.LUT R4, R4, R19, RZ, 0x3c, !PT ;  /* 0x0000001304041212 */ /* 0x010fe200078e3cff */
[----:B------:R-:W4:Y:S01]  /*09f0*/  @P2 LDG.E R25, desc[UR6][R10.64+0xd4] ;  /* 0x0000d4060a192981 */ /* 0x000f22000c1e1900 */
[----:B------:R-:W-:-:S03]  /*0a00*/  @P2 LOP3.LUT R6, R6, R23, RZ, 0x3c, !PT ;  /* 0x0000001706062212 */ /* 0x000fc600078e3cff */
[----:B------:R-:W4:Y:S01]  /*0a10*/  @P3 LDG.E R19, desc[UR6][R10.64+0xe0] ;  /* 0x0000e0060a133981 */ /* 0x000f22000c1e1900 */
[----:B------:R-:W-:-:S03]  /*0a20*/  @P2 LOP3.LUT R7, R7, R26, RZ, 0x3c, !PT ;  /* 0x0000001a07072212 */ /* 0x000fc600078e3cff */
[----:B------:R-:W4:Y:S04]  /*0a30*/  @P3 LDG.E R23, desc[UR6][R10.64+0xe8] ;  /* 0x0000e8060a173981 */ /* 0x000f28000c1e1900 */
[----:B------:R-:W4:Y:S01]  /*0a40*/  @P3 LDG.E R26, desc[UR6][R10.64+0xec] ;  /* 0x0000ec060a1a3981 */ /* 0x000f22000c1e1900 */
[----:B---3--:R-:W-:-:S03]  /*0a50*/  @P1 LOP3.LUT R5, R5, R22, RZ, 0x3c, !PT ;  /* 0x0000001605051212 */ /* 0x008fc600078e3cff */
[----:B------:R-:W3:Y:S01]  /*0a60*/  @P3 LDG.E R22, desc[UR6][R10.64+0xdc] ;  /* 0x0000dc060a163981 */ /* 0x000ee2000c1e1900 */
[----:B--2---:R-:W-:-:S03]  /*0a70*/  @P2 LOP3.LUT R3, R3, R24, RZ, 0x3c, !PT ;  /* 0x0000001803032212 */ /* 0x004fc600078e3cff */
[----:B------:R-:W2:Y:S01]  /*0a80*/  @P3 LDG.E R24, desc[UR6][R10.64+0xe4] ;  /* 0x0000e4060a183981 */ /* 0x000ea2000c1e1900 */
[----:B------:R-:W-:Y:S02]  /*0a90*/  @P2 LOP3.LUT R5, R5, R20, RZ, 0x3c, !PT ;  /* 0x0000001405052212 */ /* 0x000fe400078e3cff */
[----:B----4-:R-:W-:Y:S01]  /*0aa0*/  @P2 LOP3.LUT R4, R4, R25, RZ, 0x3c, !PT ;  /* 0x0000001904042212 */ /* 0x010fe200078e3cff */
[----:B------:R-:W4:Y:S01]  /*0ab0*/  @P4 LDG.E R20, desc[UR6][R10.64+0xf0] ;  /* 0x0000f0060a144981 */ /* 0x000f22000c1e1900 */
[----:B------:R-:W-:-:S03]  /*0ac0*/  @P3 LOP3.LUT R6, R6, R19, RZ, 0x3c, !PT ;  /* 0x0000001306063212 */ /* 0x000fc600078e3cff */
        /* <DEDUP_REMOVED lines=10> */
[----:B----4-:R-:W-:-:S03]  /*0b70*/  @P4 LOP3.LUT R3, R3, R20, RZ, 0x3c, !PT ;  /* 0x0000001403034212 */ /* 0x010fc600078e3cff */
[----:B------:R-:W4:Y:S01]  /*0b80*/  @P5 LDG.E R20, desc[UR6][R10.64+0x10c] ;  /* 0x00010c060a145981 */ /* 0x000f22000c1e1900 */
[----:B------:R-:W-:-:S03]  /*0b90*/  @P4 LOP3.LUT R6, R6, R19, RZ, 0x3c, !PT ;  /* 0x0000001306064212 */ /* 0x000fc600078e3cff */
[----:B------:R-:W4:Y:S01]  /*0ba0*/  @P5 LDG.E R19, desc[UR6][R10.64+0x110] ;  /* 0x000110060a135981 */ /* 0x000f22000c1e1900 */
[----:B------:R-:W-:-:S03]  /*0bb0*/  @P4 LOP3.LUT R4, R4, R23, RZ, 0x3c, !PT ;  /* 0x0000001704044212 */ /* 0x000fc600078e3cff */
[----:B------:R-:W4:Y:S01]  /*0bc0*/  @P6 LDG.E R23, desc[UR6][R10.64+0x11c] ;  /* 0x00011c060a176981 */ /* 0x000f22000c1e1900 */
[----:B------:R-:W-:-:S03]  /*0bd0*/  @P5 LOP3.LUT R3, R3, R26, RZ, 0x3c, !PT ;  /* 0x0000001a03035212 */ /* 0x000fc600078e3cff */
        /* <DEDUP_REMOVED lines=9> */
[----:B------:R-:W4:Y:S04]  /*0c70*/  @P6 LDG.E R19, desc[UR6][R10.64+0x124] ;  /* 0x000124060a136981 */ /* 0x000f28000c1e1900 */
[----:B------:R-:W4:Y:S01]  /*0c80*/  @P6 LDG.E R20, desc[UR6][R10.64+0x128] ;  /* 0x000128060a146981 */ /* 0x000f22000c1e1900 */
[----:B------:R-:W-:Y:S02]  /*0c90*/  @P6 LOP3.LUT R6, R6, R23, RZ, 0x3c, !PT ;  /* 0x0000001706066212 */ /* 0x000fe400078e3cff */
[----:B------:R-:W-:Y:S01]  /*0ca0*/  @P6 LOP3.LUT R7, R7, R26, RZ, 0x3c, !PT ;  /* 0x0000001a07076212 */ /* 0x000fe200078e3cff */
[----:B------:R-:W4:Y:S04]  /*0cb0*/  @P0 LDG.E R23, desc[UR6][R10.64+0x130] ;  /* 0x000130060a170981 */ /* 0x000f28000c1e1900 */
[----:B------:R-:W4:Y:S01]  /*0cc0*/  @P0 LDG.E R26, desc[UR6][R10.64+0x13c] ;  /* 0x00013c060a1a0981 */ /* 0x000f22000c1e1900 */
[----:B---3--:R-:W-:-:S03]  /*0cd0*/  @P5 LOP3.LUT R5, R5, R22, RZ, 0x3c, !PT ;  /* 0x0000001605055212 */ /* 0x008fc600078e3cff */
[----:B------:R-:W3:Y:S01]  /*0ce0*/  @P0 LDG.E R22, desc[UR6][R10.64+0x12c] ;  /* 0x00012c060a160981 */ /* 0x000ee2000c1e1900 */
[----:B--2---:R-:W-:-:S03]  /*0cf0*/  @P6 LOP3.LUT R3, R3, R24, RZ, 0x3c, !PT ;  /* 0x0000001803036212 */ /* 0x004fc600078e3cff */
[----:B------:R-:W2:Y:S01]  /*0d00*/  @P0 LDG.E R24, desc[UR6][R10.64+0x134] ;  /* 0x000134060a180981 */ /* 0x000ea2000c1e1900 */
[----:B------:R-:W-:-:S04]  /*0d10*/  UIADD3 UR4, UPT, UPT, UR4, 0x10, URZ ;  /* 0x0000001004047890 */ /* 0x000fc8000fffe0ff */
[----:B------:R-:W-:Y:S01]  /*0d20*/  UISETP.NE.AND UP0, UPT, UR4, 0x20, UPT ;  /* 0x000000200400788c */ /* 0x000fe2000bf05270 */
[----:B----4-:R-:W-:Y:S02]  /*0d30*/  @P6 LOP3.LUT R4, R4, R19, RZ, 0x3c, !PT ;  /* 0x0000001304046212 */ /* 0x010fe400078e3cff */
[----:B------:R-:W-:Y:S02]  /*0d40*/  @P6 LOP3.LUT R5, R5, R20, RZ, 0x3c, !PT ;  /* 0x0000001405056212 */ /* 0x000fe400078e3cff */
[----:B------:R-:W-:Y:S02]  /*0d50*/  @P0 LOP3.LUT R4, R4, R25, RZ, 0x3c, !PT ;  /* 0x0000001904040212 */ /* 0x000fe400078e3cff */
[----:B------:R-:W-:Y:S02]  /*0d60*/  @P0 LOP3.LUT R6, R6, R23, RZ, 0x3c, !PT ;  /* 0x0000001706060212 */ /* 0x000fe400078e3cff */
[----:B------:R-:W-:Y:S02]  /*0d70*/  @P0 LOP3.LUT R5, R5, R26, RZ, 0x3c, !PT ;  /* 0x0000001a05050212 */ /* 0x000fe400078e3cff */
[----:B---3--:R-:W-:-:S02]  /*0d80*/  @P0 LOP3.LUT R3, R3, R22, RZ, 0x3c, !PT ;  /* 0x0000001603030212 */ /* 0x008fc400078e3cff */
[----:B--2---:R-:W-:Y:S01]  /*0d90*/  @P0 LOP3.LUT R7, R7, R24, RZ, 0x3c, !PT ;  /* 0x0000001807070212 */ /* 0x004fe200078e3cff */
[----:B------:R-:W-:Y:S06]  /*0da0*/  BRA.U UP0, `(.L_x_7) ;  /* 0xfffffff5004c7547 */ /* 0x000fec000b83ffff */
[----:B------:R-:W-:-:S05]  /*0db0*/  VIADD R16, R16, 0x1 ;  /* 0x0000000110107836 */ /* 0x000fca0000000000 */
[----:B------:R-:W-:-:S13]  /*0dc0*/  ISETP.NE.AND P0, PT, R16, 0x5, PT ;  /* 0x000000051000780c */ /* 0x000fda0003f05270 */
[----:B------:R-:W-:Y:S05]  /*0dd0*/  @P0 BRA `(.L_x_8) ;  /* 0xfffffff400300947 */ /* 0x000fea000383ffff */
[----:B------:R0:W-:Y:S01]  /*0de0*/  STL [R1+0x4], R3 ;  /* 0x0000040301007387 */ /* 0x0001e20000100800 */
[----:B------:R-:W-:-:S03]  /*0df0*/  ISETP.NE.U32.AND P0, PT, R21, 0x1, PT ;  /* 0x000000011500780c */ /* 0x000fc60003f05070 */
[----:B------:R0:W-:Y:S01]  /*0e00*/  STL.64 [R1+0x8], R6 ;  /* 0x0000080601007387 */ /* 0x0001e20000100a00 */
[----:B------:R-:W-:-:S03]  /*0e10*/  ISETP.NE.AND.EX P0, PT, RZ, RZ, PT, P0 ;  /* 0x000000ffff00720c */ /* 0x000fc60003f05300 */
[----:B------:R0:W-:Y:S10]  /*0e20*/  STL.64 [R1+0x10], R4 ;  /* 0x0000100401007387 */ /* 0x0001f40000100a00 */
[----:B------:R-:W-:Y:S05]  /*0e30*/  @!P0 BRA `(.L_x_6) ;  /* 0x0000001800048947 */ /* 0x000fea0003800000 */
[----:B------:R-:W-:Y:S01]  /*0e40*/  UMOV UR4, URZ ;  /* 0x000000ff00047c82 */ /* 0x000fe20008000000 */
[----:B------:R-:W-:Y:S01]  /*0e50*/  UMOV UR5, URZ ;  /* 0x000000ff00057c82 */ /* 0x000fe20008000000 */
[----:B------:R-:W-:Y:S02]  /*0e60*/  IMAD.MOV.U32 R16, RZ, RZ, RZ ;  /* 0x000000ffff107224 */ /* 0x000fe400078e00ff */
[----:B0-----:R-:W-:Y:S02]  /*0e70*/  IMAD.MOV.U32 R3, RZ, RZ, RZ ;  /* 0x000000ffff037224 */ /* 0x001fe400078e00ff */
[----:B------:R-:W-:Y:S02]  /*0e80*/  IMAD.U32 R5, RZ, RZ, UR4 ;  /* 0x00000004ff057e24 */ /* 0x000fe4000f8e00ff */
[----:B------:R-:W-:Y:S02]  /*0e90*/  IMAD.U32 R4, RZ, RZ, UR5 ;  /* 0x00000005ff047e24 */ /* 0x000fe4000f8e00ff */
[----:B------:R-:W-:-:S02]  /*0ea0*/  IMAD.U32 R7, RZ, RZ, UR4 ;  /* 0x00000004ff077e24 */ /* 0x000fc4000f8e00ff */
[----:B------:R-:W-:-:S07]  /*0eb0*/  IMAD.U32 R6, RZ, RZ, UR5 ;  /* 0x00000005ff067e24 */ /* 0x000fce000f8e00ff */
.L_x_10:
[----:B------:R-:W-:-:S06]  /*0ec0*/  IMAD R17, R16, 0x4, R1 ;  /* 0x0000000410117824 */ /* 0x000fcc00078e0201 */
[----:B------:R-:W5:Y:S01]  /*0ed0*/  LDL R17, [R17+0x4] ;  /* 0x0000040011117983 */ /* 0x000f620000100800 */
[----:B------:R-:W-:Y:S01]  /*0ee0*/  IMAD.SHL.U32 R18, R16, 0x20, RZ ;  /* 0x0000002010127824 */ /* 0x000fe200078e00ff */
[----:B------:R-:W-:-:S06]  /*0ef0*/  UMOV UR4, URZ ;  /* 0x000000ff00047c82 */ /* 0x000fcc0008000000 */
.L_x_9:
        /* <DEDUP_REMOVED lines=181> */
[----:B------:R-:W-:Y:S05]  /*1a50*/  @P0 BRA `(.L_x_6) ;  /* 0x0000000800fc0947 */ /* 0x000fea0003800000 */
[----:B------:R-:W-:Y:S01]  /*1a60*/  UMOV UR4, URZ ;  /* 0x000000ff00047c82 */ /* 0x000fe20008000000 */
[----:B------:R-:W-:Y:S01]  /*1a70*/  UMOV UR5, URZ ;  /* 0x000000ff00057c82 */ /* 0x000fe20008000000 */
[----:B------:R-:W-:Y:S02]  /*1a80*/  IMAD.MOV.U32 R16, RZ, RZ, RZ ;  /* 0x000000ffff107224 */ /* 0x000fe400078e00ff */
[----:B--2---:R-:W-:Y:S02]  /*1a90*/  IMAD.MOV.U32 R3, RZ, RZ, RZ ;  /* 0x000000ffff037224 */ /* 0x004fe400078e00ff */
[----:B------:R-:W-:Y:S02]  /*1aa0*/  IMAD.U32 R5, RZ, RZ, UR4 ;  /* 0x00000004ff057e24 */ /* 0x000fe4000f8e00ff */
[----:B------:R-:W-:Y:S02]  /*1ab0*/  IMAD.U32 R4, RZ, RZ, UR5 ;  /* 0x00000005ff047e24 */ /* 0x000fe4000f8e00ff */
[----:B------:R-:W-:-:S02]  /*1ac0*/  IMAD.U32 R7, RZ, RZ, UR4 ;  /* 0x00000004ff077e24 */ /* 0x000fc4000f8e00ff */
[----:B------:R-:W-:-:S07]  /*1ad0*/  IMAD.U32 R6, RZ, RZ, UR5 ;  /* 0x00000005ff067e24 */ /* 0x000fce000f8e00ff */
.L_x_12:
[----:B------:R-:W-:-:S06]  /*1ae0*/  IMAD R17, R16, 0x4, R1 ;  /* 0x0000000410117824 */ /* 0x000fcc00078e0201 */
[----:B------:R-:W5:Y:S01]  /*1af0*/  LDL R17, [R17+0x4] ;  /* 0x0000040011117983 */ /* 0x000f620000100800 */
[----:B------:R-:W-:Y:S01]  /*1b00*/  IMAD.SHL.U32 R18, R16, 0x20, RZ ;  /* 0x0000002010127824 */ /* 0x000fe200078e00ff */
[----:B------:R-:W-:-:S06]  /*1b10*/  UMOV UR4, URZ ;  /* 0x000000ff00047c82 */ /* 0x000fcc0008000000 */
.L_x_11:
        /* <DEDUP_REMOVED lines=10> */
[----:B------:R-:W4:Y:S04]  /*1bc0*/  @P3 LDG.E R26, desc[UR6][R10.64+0x4c] ;  /* 0x00004c060a1a3981 */ /* 0x000f28000c1e1900 */
[----:B------:R-:W4:Y:S04]  /*1bd0*/  @!P0 LDG.E R19, desc[UR6][R10.64+0x4] ;  /* 0x000004060a138981 */ /* 0x000f28000c1e1900 */
[----:B------:R-:W4:Y:S04]  /*1be0*/  @!P0 LDG.E R21, desc[UR6][R10.64+0xc] ;  /* 0x00000c060a158981 */ /* 0x000f28000c1e1900 */
[----:B------:R-:W4:Y:S01]  /*1bf0*/  @P3 LDG.E R25, desc[UR6][R10.64+0x40] ;  /* 0x000040060a193981 */ /* 0x000f22000c1e1900 */
[----:B--2---:R-:W-:-:S03]  /*1c00*/  @!P0 LOP3.LUT R5, R5, R20, RZ, 0x3c, !PT ;  /* 0x0000001405058212 */ /* 0x004fc600078e3cff */
[----:B------:R-:W2:Y:S01]  /*1c10*/  @!P0 LDG.E R20, desc[UR6][R10.64] ;  /* 0x000000060a148981 */ /* 0x000ea2000c1e1900 */
[----:B---3--:R-:W-:-:S03]  /*1c20*/  @P1 LOP3.LUT R5, R5, R22, RZ, 0x3c, !PT ;  /* 0x0000001605051212 */ /* 0x008fc600078e3cff */
[----:B------:R-:W3:Y:S01]  /*1c30*/  @!P0 LDG.E R22, desc[UR6][R10.64+0x8] ;  /* 0x000008060a168981 */ /* 0x000ee2000c1e1900 */
[----:B----4-:R-:W-:-:S03]  /*1c40*/  @P2 LOP3.LUT R5, R5, R24, RZ, 0x3c, !PT ;  /* 0x0000001805052212 */ /* 0x010fc600078e3cff */
[----:B------:R-:W4:Y:S01]  /*1c50*/  @P4 LDG.E R24, desc[UR6][R10.64+0x60] ;  /* 0x000060060a184981 */ /* 0x000f22000c1e1900 */
[----:B------:R-:W-:-:S03]  /*1c60*/  @P3 LOP3.LUT R5, R5, R26, RZ, 0x3c, !PT ;  /* 0x0000001a05053212 */ /* 0x000fc600078e3cff */
[----:B------:R-:W4:Y:S01]  /*1c70*/  @P5 LDG.E R26, desc[UR6][R10.64+0x74] ;  /* 0x000074060a1a5981 */ /* 0x000f22000c1e1900 */
[----:B------:R-:W-:-:S03]  /*1c80*/  @!P0 LOP3.LUT R6, R6, R19, RZ, 0x3c, !PT ;  /* 0x0000001306068212 */ /* 0x000fc600078e3cff */
[----:B------:R-:W4:Y:S01]  /*1c90*/  @P1 LDG.E R19, desc[UR6][R10.64+0x18] ;  /* 0x000018060a131981 */ /* 0x000f22000c1e1900 */
[----:B------:R-:W-:-:S03]  /*1ca0*/  @!P0 LOP3.LUT R4, R4, R21, RZ, 0x3c, !PT ;  /* 0x0000001504048212 */ /* 0x000fc600078e3cff */
[----:B------:R-:W4:Y:S01]  /*1cb0*/  @P1 LDG.E R21, desc[UR6][R10.64+0x20] ;  /* 0x000020060a151981 */ /* 0x000f22000c1e1900 */
[----:B--2---:R-:W-:-:S03]  /*1cc0*/  @!P0 LOP3.LUT R3, R3, R20, RZ, 0x3c, !PT ;  /* 0x0000001403038212 */ /* 0x004fc600078e3cff */
[----:B------:R-:W2:Y:S01]  /*1cd0*/  @P1 LDG.E R20, desc[UR6][R10.64+0x14] ;  /* 0x000014060a141981 */ /* 0x000ea2000c1e1900 */
[----:B---3--:R-:W-:-:S03]  /*1ce0*/  @!P0 LOP3.LUT R7, R7, R22, RZ, 0x3c, !PT ;  /* 0x0000001607078212 */ /* 0x008fc600078e3cff */
[----:B------:R-:W3:Y:S01]  /*1cf0*/  @P1 LDG.E R22, desc[UR6][R10.64+0x1c] ;  /* 0x00001c060a161981 */ /* 0x000ee2000c1e1900 */
[----:B----4-:R-:W-:-:S03]  /*1d00*/  @P4 LOP3.LUT R5, R5, R24, RZ, 0x3c, !PT ;  /* 0x0000001805054212 */ /* 0x010fc600078e3cff */
[----:B------:R-:W4:Y:S01]  /*1d10*/  @P2 LDG.E R24, desc[UR6][R10.64+0x28] ;  /* 0x000028060a182981 */ /* 0x000f22000c1e1900 */
[----:B------:R-:W-:-:S03]  /*1d20*/  @P1 LOP3.LUT R6, R6, R19, RZ, 0x3c, !PT ;  /* 0x0000001306061212 */ /* 0x000fc600078e3cff */
[----:B------:R-:W4:Y:S01]  /*1d30*/  @P2 LDG.E R19, desc[UR6][R10.64+0x2c] ;  /* 0x00002c060a132981 */ /* 0x000f22000c1e1900 */
[----:B------:R-:W-:-:S03]  /*1d40*/  @P1 LOP3.LUT R4, R4, R21, RZ, 0x3c, !PT ;  /* 0x0000001504041212 */ /* 0x000fc600078e3cff */
        /* <DEDUP_REMOVED lines=9> */
[----:B------:R-:W-:Y:S02]  /*1de0*/  @P2 LOP3.LUT R4, R4, R21, RZ, 0x3c, !PT ;  /* 0x0000001504042212 */ /* 0x000fe400078e3cff */
[----:B------:R-:W-:Y:S01]  /*1df0*/  @P3 LOP3.LUT R6, R6, R25, RZ, 0x3c, !PT ;  /* 0x0000001906063212 */ /* 0x000fe200078e3cff */
        /* <DEDUP_REMOVED lines=20> */
[----:B------:R-:W-:Y:S02]  /*1f40*/  LOP3.LUT P0, RZ, R23, 0x80, RZ, 0xc0, !PT ;  /* 0x0000008017ff7812 */ /* 0x000fe4000780c0ff */
[----:B------:R-:W-:Y:S02]  /*1f50*/  @P5 LOP3.LUT R5, R5, R26, RZ, 0x3c, !PT ;  /* 0x0000001a05055212 */ /* 0x000fe400078e3cff */
[----:B------:R-:W4:Y:S01]  /*1f60*/  @P6 LDG.E R26, desc[UR6][R10.64+0x88] ;  /* 0x000088060a1a6981 */ /* 0x000f22000c1e1900 */
[----:B------:R-:W-:-:S03]  /*1f70*/  @P5 LOP3.LUT R6, R6, R19, RZ, 0x3c, !PT ;  /* 0x0000001306065212 */ /* 0x000fc600078e3cff */
[----:B------:R-:W4:Y:S01]  /*1f80*/  @P6 LDG.E R19, desc[UR6][R10.64+0x84] ;  /* 0x000084060a136981 */ /* 0x000f22000c1e1900 */
[----:B------:R-:W-:-:S04]  /*1f90*/  @P5 LOP3.LUT R4, R4, R21, RZ, 0x3c, !PT ;  /* 0x0000001504045212 */ /* 0x000fc800078e3cff */
        /* <DEDUP_REMOVED lines=9> */
[----:B------:R-:W-:Y:S02]  /*2030*/  @P6 LOP3.LUT R5, R5, R26, RZ, 0x3c, !PT ;  /* 0x0000001a05056212 */ /* 0x000fe400078e3cff */
[----:B------:R-:W-:Y:S02]  /*2040*/  @P6 LOP3.LUT R4, R4, R19, RZ, 0x3c, !PT ;  /* 0x0000001304046212 */ /* 0x000fe400078e3cff */
[----:B------:R-:W-:Y:S02]  /*2050*/  @P0 LOP3.LUT R6, R6, R21, RZ, 0x3c, !PT ;  /* 0x0000001506060212 */ /* 0x000fe400078e3cff */
[----:B------:R-:W-:Y:S02]  /*2060*/  @P0 LOP3.LUT R4, R4, R25, RZ, 0x3c, !PT ;  /* 0x0000001904040212 */ /* 0x000fe400078e3cff */
[----:B--2---:R-:W-:Y:S02]  /*2070*/  @P0 LOP3.LUT R3, R3, R20, RZ, 0x3c, !PT ;  /* 0x0000001403030212 */ /* 0x004fe400078e3cff */
[----:B---3--:R-:W-:-:S02]  /*2080*/  @P0 LOP3.LUT R7, R7, R22, RZ, 0x3c, !PT ;  /* 0x0000001607070212 */ /* 0x008fc400078e3cff */
[----:B----4-:R-:W-:Y:S02]  /*2090*/  @P0 LOP3.LUT R5, R5, R24, RZ, 0x3c, !PT ;  /* 0x0000001805050212 */ /* 0x010fe400078e3cff */
[----:B------:R-:W-:-:S13]  /*20a0*/  R2P PR, R23.B1, 0x7f ;  /* 0x0000007f17007804 */ /* 0x000fda0000001000 */
[----:B------:R-:W2:Y:S04]  /*20b0*/  @P0 LDG.E R22, desc[UR6][R10.64+0xa0] ;  /* 0x0000a0060a160981 */ /* 0x000ea8000c1e1900 */
[----:B------:R-:W3:Y:S04]  /*20c0*/  @P0 LDG.E R19, desc[UR6][R10.64+0xa4] ;  /* 0x0000a4060a130981 */ /* 0x000ee8000c1e1900 */
[----:B------:R-:W4:Y:S04]  /*20d0*/  @P0 LDG.E R21, desc[UR6][R10.64+0xac] ;  /* 0x0000ac060a150981 */ /* 0x000f28000c1e1900 */
        /* <DEDUP_REMOVED lines=14> */
[----:B------:R-:W-:Y:S02]  /*21c0*/  LOP3.LUT P0, RZ, R23, 0x8000, RZ, 0xc0, !PT ;  /* 0x0000800017ff7812 */ /* 0x000fe4000780c0ff */
        /* <DEDUP_REMOVED lines=22> */
[----:B------:R-:W-:Y:S01]  /*2330*/  @P2 LOP3.LUT R5, R5, R24, RZ, 0x3c, !PT ;  /* 0x0000001805052212 */ /* 0x000fe200078e3cff */
[----:B------:R-:W4:Y:S04]  /*2340*/  @P4 LDG.E R23, desc[UR6][R10.64+0xfc] ;  /* 0x0000fc060a174981 */ /* 0x000f28000c1e1900 */
        /* <DEDUP_REMOVED lines=12> */
[----:B------:R-:W3:Y:S01]  /*2410*/  @P5 LDG.E R23, desc[UR6][R10.64+0x110] ;  /* 0x000110060a175981 */ /* 0x000ee2000c1e1900 */
[----:B------:R-:W-:-:S03]  /*2420*/  @P4 LOP3.LUT R3, R3, R24, RZ, 0x3c, !PT ;  /* 0x0000001803034212 */ /* 0x000fc600078e3cff */
[----:B------:R-:W3:Y:S01]  /*2430*/  @P5 LDG.E R24, desc[UR6][R10.64+0x10c] ;  /* 0x00010c060a185981 */ /* 0x000ee2000c1e1900 */
[----:B------:R-:W-:-:S03]  /*2440*/  @P4 LOP3.LUT R5, R5, R20, RZ, 0x3c, !PT ;  /* 0x0000001405054212 */ /* 0x000fc600078e3cff */
[----:B------:R-:W3:Y:S01]  /*2450*/  @P6 LDG.E R20, desc[UR6][R10.64+0x120] ;  /* 0x000120060a146981 */ /* 0x000ee2000c1e1900 */
[----:B------:R-:W-:-:S03]  /*2460*/  @P5 LOP3.LUT R5, R5, R26, RZ, 0x3c, !PT ;  /* 0x0000001a05055212 */ /* 0x000fc600078e3cff */
[----:B------:R-:W3:Y:S01]  /*2470*/  @P0 LDG.E R26, desc[UR6][R10.64+0x134] ;  /* 0x000134060a1a0981 */ /* 0x000ee2000c1e1900 */
[----:B--2---:R-:W-:-:S03]  /*2480*/  @P5 LOP3.LUT R3, R3, R22, RZ, 0x3c, !PT ;  /* 0x0000001603035212 */ /* 0x004fc600078e3cff */
[----:B------:R-:W2:Y:S01]  /*2490*/  @P6 LDG.E R22, desc[UR6][R10.64+0x128] ;  /* 0x000128060a166981 */ /* 0x000ea2000c1e1900 */
[----:B------:R-:W-:-:S03]  /*24a0*/  @P6 LOP3.LUT R3, R3, R28, RZ, 0x3c, !PT ;  /* 0x0000001c03036212 */ /* 0x000fc600078e3cff */
[----:B------:R-:W2:Y:S01]  /*24b0*/  @P0 LDG.E R28, desc[UR6][R10.64+0x13c] ;  /* 0x00013c060a1c0981 */ /* 0x000ea2000c1e1900 */
[----:B----4-:R-:W-:-:S03]  /*24c0*/  @P5 LOP3.LUT R6, R6, R21, RZ, 0x3c, !PT ;  /* 0x0000001506065212 */ /* 0x010fc600078e3cff */
[----:B------:R-:W4:Y:S01]  /*24d0*/  @P6 LDG.E R21, desc[UR6][R10.64+0x124] ;  /* 0x000124060a156981 */ /* 0x000f22000c1e1900 */
[----:B---3--:R-:W-:Y:S02]  /*24e0*/  @P5 LOP3.LUT R4, R4, R23, RZ, 0x3c, !PT ;  /* 0x0000001704045212 */ /* 0x008fe400078e3cff */
[----:B------:R-:W-:Y:S01]  /*24f0*/  @P6 LOP3.LUT R6, R6, R19, RZ, 0x3c, !PT ;  /* 0x0000001306066212 */ /* 0x000fe200078e3cff */
[----:B------:R-:W3:Y:S01]  /*2500*/  @P0 LDG.E R23, desc[UR6][R10.64+0x138] ;  /* 0x000138060a170981 */ /* 0x000ee2000c1e1900 */
[----:B------:R-:W-:-:S03]  /*2510*/  @P5 LOP3.LUT R7, R7, R24, RZ, 0x3c, !PT ;  /* 0x0000001807075212 */ /* 0x000fc600078e3cff */
[----:B------:R-:W3:Y:S04]  /*2520*/  @P0 LDG.E R24, desc[UR6][R10.64+0x12c] ;  /* 0x00012c060a180981 */ /* 0x000ee8000c1e1900 */
[----:B------:R-:W3:Y:S01]  /*2530*/  @P0 LDG.E R19, desc[UR6][R10.64+0x130] ;  /* 0x000130060a130981 */ /* 0x000ee2000c1e1900 */
[----:B------:R-:W-:-:S04]  /*2540*/  UIADD3 UR4, UPT, UPT, UR4, 0x10, URZ ;  /* 0x0000001004047890 */ /* 0x000fc8000fffe0ff */
[----:B------:R-:W-:Y:S01]  /*2550*/  UISETP.NE.AND UP0, UPT, UR4, 0x20, UPT ;  /* 0x000000200400788c */ /* 0x000fe2000bf05270 */
[----:B------:R-:W-:-:S04]  /*2560*/  @P6 LOP3.LUT R7, R7, R20, RZ, 0x3c, !PT ;  /* 0x0000001407076212 */ /* 0x000fc800078e3cff */
[----:B------:R-:W-:Y:S02]  /*2570*/  @P0 LOP3.LUT R7, R7, R26, RZ, 0x3c, !PT ;  /* 0x0000001a07070212 */ /* 0x000fe400078e3cff */
[----:B--2---:R-:W-:-:S04]  /*2580*/  @P6 LOP3.LUT R5, R5, R22, RZ, 0x3c, !PT ;  /* 0x0000001605056212 */ /* 0x004fc800078e3cff */
[----:B------:R-:W-:Y:S02]  /*2590*/  @P0 LOP3.LUT R5, R5, R28, RZ, 0x3c, !PT ;  /* 0x0000001c05050212 */ /* 0x000fe400078e3cff */
[----:B----4-:R-:W-:-:S04]  /*25a0*/  @P6 LOP3.LUT R4, R4, R21, RZ, 0x3c, !PT ;  /* 0x0000001504046212 */ /* 0x010fc800078e3cff */
[----:B---3--:R-:W-:Y:S02]  /*25b0*/  @P0 LOP3.LUT R4, R4, R23, RZ, 0x3c, !PT ;  /* 0x0000001704040212 */ /* 0x008fe400078e3cff */
[----:B------:R-:W-:Y:S02]  /*25c0*/  @P0 LOP3.LUT R3, R3, R24, RZ, 0x3c, !PT ;  /* 0x0000001803030212 */ /* 0x000fe400078e3cff */
[----:B------:R-:W-:Y:S01]  /*25d0*/  @P0 LOP3.LUT R6, R6, R19, RZ, 0x3c, !PT ;  /* 0x0000001306060212 */ /* 0x000fe200078e3cff */
[----:B------:R-:W-:Y:S06]  /*25e0*/  BRA.U UP0, `(.L_x_11) ;  /* 0xfffffff5004c7547 */ /* 0x000fec000b83ffff */
[----:B------:R-:W-:-:S05]  /*25f0*/  VIADD R16, R16, 0x1 ;  /* 0x0000000110107836 */ /* 0x000fca0000000000 */
[----:B------:R-:W-:-:S13]  /*2600*/  ISETP.NE.AND P0, PT, R16, 0x5, PT ;  /* 0x000000051000780c */ /* 0x000fda0003f05270 */
[----:B------:R-:W-:Y:S05]  /*2610*/  @P0 BRA `(.L_x_12) ;  /* 0xfffffff400300947 */ /* 0x000fea000383ffff */
[----:B------:R3:W-:Y:S04]  /*2620*/  STL [R1+0x4], R3 ;  /* 0x0000040301007387 */ /* 0x0007e80000100800 */
[----:B------:R3:W-:Y:S04]  /*2630*/  STL.64 [R1+0x8], R6 ;  /* 0x0000080601007387 */ /* 0x0007e80000100a00 */
[----:B------:R3:W-:Y:S02]  /*2640*/  STL.64 [R1+0x10], R4 ;  /* 0x0000100401007387 */ /* 0x0007e40000100a00 */
.L_x_6:
[----:B------:R-:W-:Y:S05]  /*2650*/  BSYNC.RECONVERGENT B1 ;  /* 0x0000000000017941 */ /* 0x000fea0003800200 */
.L_x_5:
[----:B------:R-:W-:Y:S01]  /*2660*/  ISETP.GT.U32.AND P0, PT, R14, 0x3, PT ;  /* 0x000000030e00780c */ /* 0x000fe20003f04070 */
[----:B------:R-:W-:Y:S01]  /*2670*/  VIADD R12, R12, 0x1 ;  /* 0x000000010c0c7836 */ /* 0x000fe20000000000 */
[--C-:B------:R-:W-:Y:S02]  /*2680*/  SHF.R.U64 R14, R14, 0x2, R15.reuse ;  /* 0x000000020e0e7819 */ /* 0x100fe4000000120f */
[----:B------:R-:W-:Y:S02]  /*2690*/  ISETP.GT.U32.AND.EX P0, PT, R15, RZ, PT, P0 ;  /* 0x000000ff0f00720c */ /* 0x000fe40003f04100 */
[----:B------:R-:W-:-:S11]  /*26a0*/  SHF.R.U32.HI R15, RZ, 0x2, R15 ;  /* 0x00000002ff0f7819 */ /* 0x000fd6000001160f */
[----:B------:R-:W-:Y:S05]  /*26b0*/  @P0 BRA `(.L_x_13) ;  /* 0xffffffd800cc0947 */ /* 0x000fea000383ffff */
.L_x_4:
[----:B------:R-:W-:Y:S05]  /*26c0*/  BSYNC.RECONVERGENT B0 ;  /* 0x0000000000007941 */ /* 0x000fea0003800200 */
.L_x_3:
[----:B------:R-:W4:Y:S02]  /*26d0*/  LDCU UR4, c[0x0][0x380] ;  /* 0x00007000ff0477ac */ /* 0x000f240008000800 */
[----:B----4-:R-:W-:-:S13]  /*26e0*/  ISETP.GE.U32.AND P0, PT, R0, UR4, PT ;  /* 0x0000000400007c0c */ /* 0x010fda000bf06070 */
[----:B------:R-:W-:Y:S05]  /*26f0*/  @P0 EXIT ;  /* 0x000000000000094d */ /* 0x000fea0003800000 */
[----:B------:R-:W4:Y:S01]  /*2700*/  LDCU.64 UR4, c[0x0][0x390] ;  /* 0x00007200ff0477ac */ /* 0x000f220008000a00 */
[----:B------:R-:W-:Y:S01]  /*2710*/  IMAD.MOV.U32 R14, RZ, RZ, R7 ;  /* 0x000000ffff0e7224 */ /* 0x000fe200078e0007 */
[----:B----4-:R-:W-:-:S12]  /*2720*/  UIADD3 UR4, UPT, UPT, UR5, 0x1, -UR4 ;  /* 0x0000000105047890 */ /* 0x010fd8000fffe804 */
.L_x_16:
[----:B-1----:R-:W1:Y:S01]  /*2730*/  I2F.U32.RP R9, UR4 ;  /* 0x0000000400097d06 */ /* 0x002e620008209000 */
[----:B------:R-:W-:Y:S01]  /*2740*/  SHF.R.U32.HI R8, RZ, 0x2, R3 ;  /* 0x00000002ff087819 */ /* 0x000fe20000011603 */
[----:B------:R-:W-:Y:S01]  /*2750*/  IMAD R15, RZ, RZ, -UR4 ;  /* 0x80000004ff0f7e24 */ /* 0x000fe2000f8e02ff */
[----:B------:R-:W4:Y:S01]  /*2760*/  LDC R12, c[0x0][0x390] ;  /* 0x0000e400ff0c7b82 */ /* 0x000f220000000800 */
[----:B------:R-:W-:Y:S01]  /*2770*/  VIADD R2, R2, 0x587c5 ;  /* 0x000587c502027836 */ /* 0x000fe20000000000 */
[----:B------:R-:W-:Y:S01]  /*2780*/  LOP3.LUT R8, R8, R3, RZ, 0x3c, !PT ;  /* 0x0000000308087212 */ /* 0x000fe200078e3cff */
[----:B0-23--:R-:W-:Y:S01]  /*2790*/  IMAD.SHL.U32 R3, R5, 0x10, RZ ;  /* 0x0000001005037824 */ /* 0x00dfe200078e00ff */
[----:B------:R-:W-:Y:S01]  /*27a0*/  ISETP.NE.U32.AND P1, PT, RZ, UR4, PT ;  /* 0x00000004ff007c0c */ /* 0x000fe2000bf25070 */
[----:B------:R-:W-:Y:S02]  /*27b0*/  BSSY.RECONVERGENT B0, `(.L_x_14) ;  /* 0x0000033000007945 */ /* 0x000fe40003800200 */
[C---:B------:R-:W-:Y:S01]  /*27c0*/  IMAD.SHL.U32 R7, R8.reuse, 0x2, RZ ;  /* 0x0000000208077824 */ /* 0x040fe200078e00ff */
[----:B-1----:R-:W0:Y:S04]  /*27d0*/  MUFU.RCP R9, R9 ;  /* 0x0000000900097308 */ /* 0x002e280000001000 */
[----:B------:R-:W-:-:S04]  /*27e0*/  LOP3.LUT R8, R8, R7, R3, 0x96, !PT ;  /* 0x0000000708087212 */ /* 0x000fc800078e9603 */
[----:B------:R-:W-:Y:S01]  /*27f0*/  LOP3.LUT R3, R8, R5, RZ, 0x3c, !PT ;  /* 0x0000000508037212 */ /* 0x000fe200078e3cff */
[----:B0-----:R-:W-:Y:S02]  /*2800*/  VIADD R10, R9, 0xffffffe ;  /* 0x0ffffffe090a7836 */ /* 0x001fe40000000000 */
[----:B------:R-:W-:Y:S02]  /*2810*/  IMAD.MOV.U32 R9, RZ, RZ, R5 ;  /* 0x000000ffff097224 */ /* 0x000fe400078e0005 */
[----:B------:R0:W1:Y:S02]  /*2820*/  F2I.FTZ.U32.TRUNC.NTZ R11, R10 ;  /* 0x0000000a000b7305 */ /* 0x000064000021f000 */
[----:B0-----:R-:W-:Y:S02]  /*2830*/  IMAD.MOV.U32 R10, RZ, RZ, RZ ;  /* 0x000000ffff0a7224 */ /* 0x001fe400078e00ff */
[----:B-1----:R-:W-:-:S04]  /*2840*/  IMAD R7, R15, R11, RZ ;  /* 0x0000000b0f077224 */ /* 0x002fc800078e02ff */
[----:B------:R-:W-:Y:S01]  /*2850*/  IMAD.HI.U32 R10, R11, R7, R10 ;  /* 0x000000070b0a7227 */ /* 0x000fe200078e000a */
[----:B------:R-:W-:-:S03]  /*2860*/  LOP3.LUT R11, RZ, UR4, RZ, 0x33, !PT ;  /* 0x00000004ff0b7c12 */ /* 0x000fc6000f8e33ff */
[----:B------:R-:W-:-:S04]  /*2870*/  IMAD.IADD R7, R3, 0x1, R2 ;  /* 0x0000000103077824 */ /* 0x000fc800078e0202 */
[----:B------:R-:W-:-:S04]  /*2880*/  IMAD.HI.U32 R8, R10, R7, RZ ;  /* 0x000000070a087227 */ /* 0x000fc800078e00ff */
[----:B------:R-:W-:-:S04]  /*2890*/  IMAD.MOV R8, RZ, RZ, -R8 ;  /* 0x000000ffff087224 */ /* 0x000fc800078e0a08 */
[----:B------:R-:W-:Y:S02]  /*28a0*/  IMAD R8, R8, UR4, R7 ;  /* 0x0000000408087c24 */ /* 0x000fe4000f8e0207 */
[----:B------:R-:W-:-:S03]  /*28b0*/  IMAD.MOV.U32 R7, RZ, RZ, R14 ;  /* 0x000000ffff077224 */ /* 0x000fc600078e000e */
[----:B------:R-:W-:-:S13]  /*28c0*/  ISETP.GE.U32.AND P0, PT, R8, UR4, PT ;  /* 0x0000000408007c0c */ /* 0x000fda000bf06070 */
[----:B------:R-:W-:-:S05]  /*28d0*/  @P0 VIADD R8, R8, -UR4 ;  /* 0x8000000408080c36 */ /* 0x000fca0008000000 */
[----:B------:R-:W-:-:S13]  /*28e0*/  ISETP.GE.U32.AND P0, PT, R8, UR4, PT ;  /* 0x0000000408007c0c */ /* 0x000fda000bf06070 */
[----:B------:R-:W-:-:S05]  /*28f0*/  @P0 VIADD R8, R8, -UR4 ;  /* 0x8000000408080c36 */ /* 0x000fca0008000000 */
[----:B------:R-:W-:Y:S01]  /*2900*/  SEL R15, R11, R8, !P1 ;  /* 0x000000080b0f7207 */ /* 0x000fe20004800000 */
[----:B------:R-:W-:-:S04]  /*2910*/  IMAD.MOV.U32 R8, RZ, RZ, R4 ;  /* 0x000000ffff087224 */ /* 0x000fc800078e0004 */
[----:B----4-:R-:W-:-:S07]  /*2920*/  IMAD.IADD R4, R15, 0x1, R12 ;  /* 0x000000010f047824 */ /* 0x010fce00078e020c */
.L_x_15:
[----:B------:R-:W-:Y:S01]  /*2930*/  SHF.R.U32.HI R5, RZ, 0x2, R6 ;  /* 0x00000002ff057819 */ /* 0x000fe20000011606 */
[----:B------:R-:W-:Y:S02]  /*2940*/  VIADD R2, R2, 0x587c5 ;  /* 0x000587c502027836 */ /* 0x000fe40000000000 */
[----:B------:R-:W-:Y:S01]  /*2950*/  IMAD.MOV.U32 R16, RZ, RZ, R7 ;  /* 0x000000ffff107224 */ /* 0x000fe200078e0007 */
[----:B------:R-:W-:Y:S01]  /*2960*/  LOP3.LUT R5, R5, R6, RZ, 0x3c, !PT ;  /* 0x0000000605057212 */ /* 0x000fe200078e3cff */
[----:B------:R-:W-:Y:S02]  /*2970*/  IMAD.SHL.U32 R6, R3, 0x10, RZ ;  /* 0x0000001003067824 */ /* 0x000fe400078e00ff */
[----:B------:R-:W-:Y:S02]  /*2980*/  IMAD.MOV.U32 R7, RZ, RZ, R8 ;  /* 0x000000ffff077224 */ /* 0x000fe400078e0008 */
[----:B------:R-:W-:Y:S02]  /*2990*/  IMAD.SHL.U32 R14, R5, 0x2, RZ ;  /* 0x00000002050e7824 */ /* 0x000fe400078e00ff */
[----:B------:R-:W-:-:S02]  /*29a0*/  IMAD.MOV.U32 R8, RZ, RZ, R9 ;  /* 0x000000ffff087224 */ /* 0x000fc400078e0009 */
[----:B------:R-:W-:Y:S01]  /*29b0*/  IMAD.MOV.U32 R9, RZ, RZ, R3 ;  /* 0x000000ffff097224 */ /* 0x000fe200078e0003 */
[----:B------:R-:W-:-:S04]  /*29c0*/  LOP3.LUT R6, R5, R14, R6, 0x96, !PT ;  /* 0x0000000e05067212 */ /* 0x000fc800078e9606 */
[----:B------:R-:W-:-:S05]  /*29d0*/  LOP3.LUT R5, R6, R3, RZ, 0x3c, !PT ;  /* 0x0000000306057212 */ /* 0x000fca00078e3cff */
[--C-:B------:R-:W-:Y:S02]  /*29e0*/  IMAD.IADD R15, R2, 0x1, R5.reuse ;  /* 0x00000001020f7824 */ /* 0x100fe400078e0205 */
[----:B------:R-:W-:Y:S02]  /*29f0*/  IMAD.MOV.U32 R3, RZ, RZ, R5 ;  /* 0x000000ffff037224 */ /* 0x000fe400078e0005 */
[----:B------:R-:W-:-:S04]  /*2a00*/  IMAD.HI.U32 R6, R10, R15, RZ ;  /* 0x0000000f0a067227 */ /* 0x000fc800078e00ff */
[----:B------:R-:W-:-:S04]  /*2a10*/  IMAD.MOV R6, RZ, RZ, -R6 ;  /* 0x000000ffff067224 */ /* 0x000fc800078e0a06 */
[----:B------:R-:W-:-:S05]  /*2a20*/  IMAD R6, R6, UR4, R15 ;  /* 0x0000000406067c24 */ /* 0x000fca000f8e020f */
[----:B------:R-:W-:-:S13]  /*2a30*/  ISETP.GE.U32.AND P0, PT, R6, UR4, PT ;  /* 0x0000000406007c0c */ /* 0x000fda000bf06070 */
[----:B------:R-:W-:-:S05]  /*2a40*/  @P0 VIADD R6, R6, -UR4 ;  /* 0x8000000406060c36 */ /* 0x000fca0008000000 */
[----:B------:R-:W-:-:S13]  /*2a50*/  ISETP.GE.U32.AND P0, PT, R6, UR4, PT ;  /* 0x0000000406007c0c */ /* 0x000fda000bf06070 */
[----:B------:R-:W-:-:S05]  /*2a60*/  @P0 VIADD R6, R6, -UR4 ;  /* 0x8000000406060c36 */ /* 0x000fca0008000000 */
[----:B------:R-:W-:-:S05]  /*2a70*/  SEL R15, R11, R6, !P1 ;  /* 0x000000060b0f7207 */ /* 0x000fca0004800000 */
[----:B------:R-:W-:-:S05]  /*2a80*/  IMAD.IADD R15, R15, 0x1, R12 ;  /* 0x000000010f0f7824 */ /* 0x000fca00078e020c */
[----:B------:R-:W-:-:S04]  /*2a90*/  LOP3.LUT R6, R15, R4, RZ, 0x3c, !PT ;  /* 0x000000040f067212 */ /* 0x000fc800078e3cff */
[----:B------:R-:W-:-:S04]  /*2aa0*/  PRMT R6, R6, 0x9910, RZ ;  /* 0x0000991006067816 */ /* 0x000fc800000000ff */
[----:B------:R-:W-:Y:S01]  /*2ab0*/  ISETP.NE.AND P0, PT, R6, RZ, PT ;  /* 0x000000ff0600720c */ /* 0x000fe20003f05270 */
[----:B------:R-:W-:-:S12]  /*2ac0*/  IMAD.MOV.U32 R6, RZ, RZ, R16 ;  /* 0x000000ffff067224 */ /* 0x000fd800078e0010 */
[----:B------:R-:W-:Y:S05]  /*2ad0*/  @!P0 BRA `(.L_x_15) ;  /* 0xfffffffc00948947 */ /* 0x000fea000383ffff */
[----:B------:R-:W-:Y:S05]  /*2ae0*/  BSYNC.RECONVERGENT B0 ;  /* 0x0000000000007941 */ /* 0x000fea0003800200 */
.L_x_14:
[----:B------:R-:W0:Y:S01]  /*2af0*/  LDC.64 R10, c[0x0][0x388] ;  /* 0x0000e200ff0a7b82 */ /* 0x000e220000000a00 */
[----:B------:R-:W1:Y:S01]  /*2b00*/  LDCU UR5, c[0x0][0x380] ;  /* 0x00007000ff0577ac */ /* 0x000e620008000800 */
[----:B------:R-:W-:Y:S01]  /*2b10*/  PRMT R15, R4, 0x5410, R15 ;  /* 0x00005410040f7816 */ /* 0x000fe2000000000f */
[----:B------:R-:W-:Y:S02]  /*2b20*/  IMAD.MOV.U32 R5, RZ, RZ, R3 ;  /* 0x000000ffff057224 */ /* 0x000fe400078e0003 */
[----:B------:R-:W-:Y:S02]  /*2b30*/  IMAD.MOV.U32 R4, RZ, RZ, R9 ;  /* 0x000000ffff047224 */ /* 0x000fe400078e0009 */
[----:B------:R-:W-:Y:S02]  /*2b40*/  IMAD.MOV.U32 R14, RZ, RZ, R8 ;  /* 0x000000ffff0e7224 */ /* 0x000fe400078e0008 */
[----:B------:R-:W-:Y:S02]  /*2b50*/  IMAD.MOV.U32 R3, RZ, RZ, R16 ;  /* 0x000000ffff037224 */ /* 0x000fe400078e0010 */
[----:B------:R-:W-:-:S02]  /*2b60*/  IMAD.MOV.U32 R6, RZ, RZ, R7 ;  /* 0x000000ffff067224 */ /* 0x000fc400078e0007 */
[----:B0-----:R-:W-:-:S04]  /*2b70*/  IMAD.WIDE.U32 R10, R0, 0x4, R10 ;  /* 0x00000004000a7825 */ /* 0x001fc800078e000a */
[----:B------:R-:W-:Y:S01]  /*2b80*/  IMAD.IADD R0, R13, 0x1, R0 ;  /* 0x000000010d007824 */ /* 0x000fe200078e0200 */
[----:B------:R4:W-:Y:S04]  /*2b90*/  STG.E desc[UR6][R10.64], R15 ;  /* 0x0000000f0a007986 */ /* 0x0009e8000c101906 */
[----:B-1----:R-:W-:-:S13]  /*2ba0*/  ISETP.GE.U32.AND P0, PT, R0, UR5, PT ;  /* 0x0000000500007c0c */ /* 0x002fda000bf06070 */
[----:B----4-:R-:W-:Y:S05]  /*2bb0*/  @!P0 BRA `(.L_x_16) ;  /* 0xfffffff800dc8947 */ /* 0x010fea000383ffff */
[----:B------:R-:W-:Y:S05]  /*2bc0*/  EXIT ;  /* 0x000000000000794d */ /* 0x000fea0003800000 */
.L_x_17:
        /* <DEDUP_REMOVED lines=11> */
.L_x_19:


//--------------------- .nv.global.init           --------------------------
	.section	.nv.global.init,"aw",@progbits
	.align	4
.nv.global.init:
	.type		mrg32k3aM1SubSeq,@object
	.size		mrg32k3aM1SubSeq,(mrg32k3aM2SubSeq - mrg32k3aM1SubSeq)
mrg32k3aM1SubSeq:
        /*0000*/ 	.byte	0x0b, 0xcc, 0xee, 0x04, 0x73, 0x29, 0x8b, 0x6f, 0xf6, 0x53, 0x03, 0xf6, 0x23, 0xf6, 0xea, 0xda
        /* <DEDUP_REMOVED lines=125> */
	.type		mrg32k3aM2SubSeq,@object
	.size		mrg32k3aM2SubSeq,(mrg32k3aM1 - mrg32k3aM2SubSeq)
mrg32k3aM2SubSeq:
        /* <DEDUP_REMOVED lines=126> */
	.type		mrg32k3aM1,@object
	.size		mrg32k3aM1,(mrg32k3aM1Seq - mrg32k3aM1)
mrg32k3aM1:
        /* <DEDUP_REMOVED lines=144> */
	.type		mrg32k3aM1Seq,@object
	.size		mrg32k3aM1Seq,(mrg32k3aM2 - mrg32k3aM1Seq)
mrg32k3aM1Seq:
        /* <DEDUP_REMOVED lines=144> */
	.type		mrg32k3aM2,@object
	.size		mrg32k3aM2,(mrg32k3aM2Seq - mrg32k3aM2)
mrg32k3aM2:
        /* <DEDUP_REMOVED lines=144> */
	.type		mrg32k3aM2Seq,@object
	.size		mrg32k3aM2Seq,(precalc_xorwow_matrix - mrg32k3aM2Seq)
mrg32k3aM2Seq:
        /* <DEDUP_REMOVED lines=144> */
	.type		precalc_xorwow_matrix,@object
	.size		precalc_xorwow_matrix,(precalc_xorwow_offset_matrix - precalc_xorwow_matrix)
precalc_xorwow_matrix:
        /* <DEDUP_REMOVED lines=6400> */
	.type		precalc_xorwow_offset_matrix,@object
	.size		precalc_xorwow_offset_matrix,(.L_1 - precalc_xorwow_offset_matrix)
precalc_xorwow_offset_matrix:
        /* <DEDUP_REMOVED lines=6400> */
.L_1:


//--------------------- .nv.shared.reserved.0     --------------------------
	.section	.nv.shared.reserved.0,"aw",@nobits
	.weak		__nv_reservedSMEM_offset_0_alias
	.size		__nv_reservedSMEM_offset_0_alias, 0, 64
	.other		__nv_reservedSMEM_offset_0_alias,@"STO_CUDA_RESERVED_SHARED STV_DEFAULT"
__nv_reservedSMEM_offset_0_alias:
	.zero		0
	.zero		64


//--------------------- .nv.constant0._Z14replaceSpringsP7ushort2PhS1_PjS0_11DevoOptions --------------------------
	.section	.nv.constant0._Z14replaceSpringsP7ushort2PhS1_PjS0_11DevoOptions,"a",@progbits
	.sectionflags	@""
	.align	4
.nv.constant0._Z14replaceSpringsP7ushort2PhS1_PjS0_11DevoOptions:
	.zero		956


//--------------------- .nv.constant0._Z23randomIntegerPairKerneliP7ushort2iij --------------------------
	.section	.nv.constant0._Z23randomIntegerPairKerneliP7ushort2iij,"a",@progbits
	.sectionflags	@""
	.align	4
.nv.constant0._Z23randomIntegerPairKerneliP7ushort2iij:
	.zero		924


//--------------------- SYMBOLS --------------------------

	.type		.nv.reservedSmem.offset0,@object
	.size		.nv.reservedSmem.offset0,0x4
